def matmul_kernel(
    a_ptr,
    b_ptr,
    c_ptr,
    M,
    N,
    K,
    stride_am,
    stride_ak,
    stride_bk,
    stride_bn,
    stride_cm,
    stride_cn,
    BLOCK_M: tl.constexpr,
    BLOCK_N: tl.constexpr,
    BLOCK_K: tl.constexpr,
    GROUP_M: tl.constexpr,
):
    pid = tl.program_id(axis=0)
    num_pid_m = tl.cdiv(M, BLOCK_M)
    num_pid_n = tl.cdiv(N, BLOCK_N)
    num_pid_in_group = GROUP_M * num_pid_n
    group_id = pid // num_pid_in_group
    first_pid_m = group_id * GROUP_M
    group_size_m = min(num_pid_m - first_pid_m, GROUP_M)
    pid_m = first_pid_m + ((pid % num_pid_in_group) % group_size_m)
    pid_n = (pid % num_pid_in_group) // group_size_m

    offs_am = (pid_m * BLOCK_M + tl.arange(0, BLOCK_M)) % M
    offs_bn = (pid_n * BLOCK_N + tl.arange(0, BLOCK_N)) % N
    offs_k = tl.arange(0, BLOCK_K)
    a_ptrs = a_ptr + offs_am[:, None] * stride_am + offs_k[None, :] * stride_ak
    b_ptrs = b_ptr + offs_k[:, None] * stride_bk + offs_bn[None, :] * stride_bn

    acc = tl.zeros((BLOCK_M, BLOCK_N), dtype=tl.float32)
    for kk in range(0, tl.cdiv(K, BLOCK_K)):
        a = tl.load(a_ptrs, mask=offs_k[None, :] < K - kk * BLOCK_K, other=0.0)
        b = tl.load(b_ptrs, mask=offs_k[:, None] < K - kk * BLOCK_K, other=0.0)
        acc = tl.dot(a, b, acc)
        a_ptrs += BLOCK_K * stride_ak
        b_ptrs += BLOCK_K * stride_bk

    c = acc.to(c_ptr.dtype.element_ty)
    offs_cm = pid_m * BLOCK_M + tl.arange(0, BLOCK_M)
    offs_cn = pid_n * BLOCK_N + tl.arange(0, BLOCK_N)
    c_ptrs = c_ptr + offs_cm[:, None] * stride_cm + offs_cn[None, :] * stride_cn
    mask = (offs_cm[:, None] < M) & (offs_cn[None, :] < N)
    tl.store(c_ptrs, c, mask=mask)

# config = {"BLOCK_K": 64, "BLOCK_M": 16, "BLOCK_N": 16, "GROUP_M": 8, "arch": "sm_100", "dtype": "fp8e4m3", "num_ctas": 1, "num_stages": 2, "num_warps": 4}
# arch = sm_100


// ===== COMPILED SASS (sm_100a) =====

	.target	sm_100a

	.elftype	@"ET_EXEC"


//--------------------- .note.nv.tkinfo           --------------------------
	.section	.note.nv.tkinfo,"",@"SHT_NOTE"
	.sectionflags	@"SHF_NOTE_NV_TKINFO"
	.tkinfo
        /*0018*/ 	.word	0x00000081
        /*0030*/ 	.string	""
        /*0030*/ 	.string	"ptxas-blackwell"
        /*0030*/ 	.string	"Cuda compilation tools, release 12.9, V12.9.86"
        /*0030*/ 	.string	"Build cuda_12.9.r12.9/compiler.36037853_0"
        /*0030*/ 	.string	"-v  -suppress-debug-info  -lineinfo  -arch sm_100a "



//--------------------- .note.nv.cuver            --------------------------
	.section	.note.nv.cuver,"",@"SHT_NOTE"
	.sectionflags	@"SHF_NOTE_NV_CUVER"
        /*0018*/ 	.short	0x0001
        /*001a*/ 	.short	0x0064
        /*001c*/ 	.short	0x0001
        /*001e*/ 	.short	0x0000
        /*0020*/ 	.short	0x0001
        /*0022*/ 	.short	0x0000


//--------------------- .nv.info                  --------------------------
	.section	.nv.info,"",@"SHT_CUDA_INFO"
	.align	4


	//----- nvinfo : EIATTR_REGCOUNT
	.align		4
        /*0000*/ 	.byte	0x04, 0x2f
        /*0002*/ 	.short	(.L_1 - .L_0)
	.align		4
.L_0:
        /*0004*/ 	.word	index@(matmul_kernel)
        /*0008*/ 	.word	0x00000048


	//----- nvinfo : EIATTR_FRAME_SIZE
	.align		4
.L_1:
        /*000c*/ 	.byte	0x04, 0x11
        /*000e*/ 	.short	(.L_3 - .L_2)
	.align		4
.L_2:
        /*0010*/ 	.word	index@(matmul_kernel)
        /*0014*/ 	.word	0x00000000


	//----- nvinfo : EIATTR_MIN_STACK_SIZE
	.align		4
.L_3:
        /*0018*/ 	.byte	0x04, 0x12
        /*001a*/ 	.short	(.L_5 - .L_4)
	.align		4
.L_4:
        /*001c*/ 	.word	index@(matmul_kernel)
        /*0020*/ 	.word	0x00000000
.L_5:


//--------------------- .nv.info.matmul_kernel    --------------------------
	.section	.nv.info.matmul_kernel,"",@"SHT_CUDA_INFO"
	.sectionflags	@""
	.align	4


	//----- nvinfo : EIATTR_CUDA_API_VERSION
	.align		4
        /*0000*/ 	.byte	0x04, 0x37
        /*0002*/ 	.short	(.L_7 - .L_6)
.L_6:
        /*0004*/ 	.word	0x00000081


	//----- nvinfo : EIATTR_KPARAM_INFO
	.align		4
.L_7:
        /*0008*/ 	.byte	0x04, 0x17
        /*000a*/ 	.short	(.L_9 - .L_8)
.L_8:
        /*000c*/ 	.word	0x00000000
        /*0010*/ 	.short	0x000d
        /*0012*/ 	.short	0x0048
        /*0014*/ 	.byte	0x00, 0xf4, 0x21, 0x00


	//----- nvinfo : EIATTR_KPARAM_INFO
	.align		4
.L_9:
        /*0018*/ 	.byte	0x04, 0x17
        /*001a*/ 	.short	(.L_11 - .L_10)
.L_10:
        /*001c*/ 	.word	0x00000000
        /*0020*/ 	.short	0x000c
        /*0022*/ 	.short	0x0040
        /*0024*/ 	.byte	0x00, 0xf4, 0x21, 0x00


	//----- nvinfo : EIATTR_KPARAM_INFO
	.align		4
.L_11:
        /*0028*/ 	.byte	0x04, 0x17
        /*002a*/ 	.short	(.L_13 - .L_12)
.L_12:
        /*002c*/ 	.word	0x00000000
        /*0030*/ 	.short	0x000b
        /*0032*/ 	.short	0x0038
        /*0034*/ 	.byte	0x00, 0xf0, 0x11, 0x00


	//----- nvinfo : EIATTR_KPARAM_INFO
	.align		4
.L_13:
        /*0038*/ 	.byte	0x04, 0x17
        /*003a*/ 	.short	(.L_15 - .L_14)
.L_14:
        /*003c*/ 	.word	0x00000000
        /*0040*/ 	.short	0x000a
        /*0042*/ 	.short	0x0034
        /*0044*/ 	.byte	0x00, 0xf0, 0x11, 0x00


	//----- nvinfo : EIATTR_KPARAM_INFO
	.align		4
.L_15:
        /*0048*/ 	.byte	0x04, 0x17
        /*004a*/ 	.short	(.L_17 - .L_16)
.L_16:
        /*004c*/ 	.word	0x00000000
        /*0050*/ 	.short	0x0009
        /*0052*/ 	.short	0x0030
        /*0054*/ 	.byte	0x00, 0xf0, 0x11, 0x00


	//----- nvinfo : EIATTR_KPARAM_INFO
	.align		4
.L_17:
        /*0058*/ 	.byte	0x04, 0x17
        /*005a*/ 	.short	(.L_19 - .L_18)
.L_18:
        /*005c*/ 	.word	0x00000000
        /*0060*/ 	.short	0x0008
        /*0062*/ 	.short	0x002c
        /*0064*/ 	.byte	0x00, 0xf0, 0x11, 0x00


	//----- nvinfo : EIATTR_KPARAM_INFO
	.align		4
.L_19:
        /*0068*/ 	.byte	0x04, 0x17
        /*006a*/ 	.short	(.L_21 - .L_20)
.L_20:
        /*006c*/ 	.word	0x00000000
        /*0070*/ 	.short	0x0007
        /*0072*/ 	.short	0x0028
        /*0074*/ 	.byte	0x00, 0xf0, 0x11, 0x00


	//----- nvinfo : EIATTR_KPARAM_INFO
	.align		4
.L_21:
        /*0078*/ 	.byte	0x04, 0x17
        /*007a*/ 	.short	(.L_23 - .L_22)
.L_22:
        /*007c*/ 	.word	0x00000000
        /*0080*/ 	.short	0x0006
        /*0082*/ 	.short	0x0024
        /*0084*/ 	.byte	0x00, 0xf0, 0x11, 0x00


	//----- nvinfo : EIATTR_KPARAM_INFO
	.align		4
.L_23:
        /*0088*/ 	.byte	0x04, 0x17
        /*008a*/ 	.short	(.L_25 - .L_24)
.L_24:
        /*008c*/ 	.word	0x00000000
        /*0090*/ 	.short	0x0005
        /*0092*/ 	.short	0x0020
        /*0094*/ 	.byte	0x00, 0xf0, 0x11, 0x00


	//----- nvinfo : EIATTR_KPARAM_INFO
	.align		4
.L_25:
        /*0098*/ 	.byte	0x04, 0x17
        /*009a*/ 	.short	(.L_27 - .L_26)
.L_26:
        /*009c*/ 	.word	0x00000000
        /*00a0*/ 	.short	0x0004
        /*00a2*/ 	.short	0x001c
        /*00a4*/ 	.byte	0x00, 0xf0, 0x11, 0x00


	//----- nvinfo : EIATTR_KPARAM_INFO
	.align		4
.L_27:
        /*00a8*/ 	.byte	0x04, 0x17
        /*00aa*/ 	.short	(.L_29 - .L_28)
.L_28:
        /*00ac*/ 	.word	0x00000000
        /*00b0*/ 	.short	0x0003
        /*00b2*/ 	.short	0x0018
        /*00b4*/ 	.byte	0x00, 0xf0, 0x11, 0x00


	//----- nvinfo : EIATTR_KPARAM_INFO
	.align		4
.L_29:
        /*00b8*/ 	.byte	0x04, 0x17
        /*00ba*/ 	.short	(.L_31 - .L_30)
.L_30:
        /*00bc*/ 	.word	0x00000000
        /*00c0*/ 	.short	0x0002
        /*00c2*/ 	.short	0x0010
        /*00c4*/ 	.byte	0x00, 0xf4, 0x21, 0x00


	//----- nvinfo : EIATTR_KPARAM_INFO
	.align		4
.L_31:
        /*00c8*/ 	.byte	0x04, 0x17
        /*00ca*/ 	.short	(.L_33 - .L_32)
.L_32:
        /*00cc*/ 	.word	0x00000000
        /*00d0*/ 	.short	0x0001
        /*00d2*/ 	.short	0x0008
        /*00d4*/ 	.byte	0x00, 0xf4, 0x21, 0x00


	//----- nvinfo : EIATTR_KPARAM_INFO
	.align		4
.L_33:
        /*00d8*/ 	.byte	0x04, 0x17
        /*00da*/ 	.short	(.L_35 - .L_34)
.L_34:
        /*00dc*/ 	.word	0x00000000
        /*00e0*/ 	.short	0x0000
        /*00e2*/ 	.short	0x0000
        /*00e4*/ 	.byte	0x00, 0xf4, 0x21, 0x00


	//----- nvinfo : EIATTR_SPARSE_MMA_MASK
	.align		4
.L_35:
        /*00e8*/ 	.byte	0x03, 0x50
        /*00ea*/ 	.short	0x0000


	//----- nvinfo : EIATTR_MAXREG_COUNT
	.align		4
        /*00ec*/ 	.byte	0x03, 0x1b
        /*00ee*/ 	.short	0x00ff


	//----- nvinfo : EIATTR_NUM_BARRIERS
	.align		4
        /*00f0*/ 	.byte	0x02, 0x4c
        /*00f2*/ 	.byte	0x01
	.zero		1


	//----- nvinfo : EIATTR_VRC_CTA_INIT_COUNT
	.align		4
        /*00f4*/ 	.byte	0x02, 0x4a
	.zero		1
	.zero		1


	//----- nvinfo : EIATTR_EXIT_INSTR_OFFSETS
	.align		4
        /*00f8*/ 	.byte	0x04, 0x1c
        /*00fa*/ 	.short	(.L_37 - .L_36)


	//   ....[0]....
.L_36:
        /*00fc*/ 	.word	0x00002490


	//   ....[1]....
        /*0100*/ 	.word	0x000024c0


	//----- nvinfo : EIATTR_REQNTID
	.align		4
.L_37:
        /*0104*/ 	.byte	0x04, 0x10
        /*0106*/ 	.short	(.L_39 - .L_38)
.L_38:
        /*0108*/ 	.word	0x00000080
        /*010c*/ 	.word	0x00000001
        /*0110*/ 	.word	0x00000001


	//----- nvinfo : EIATTR_CBANK_PARAM_SIZE
	.align		4
.L_39:
        /*0114*/ 	.byte	0x03, 0x19
        /*0116*/ 	.short	0x0050


	//----- nvinfo : EIATTR_PARAM_CBANK
	.align		4
        /*0118*/ 	.byte	0x04, 0x0a
        /*011a*/ 	.short	(.L_41 - .L_40)
	.align		4
.L_40:
        /*011c*/ 	.word	index@(.nv.constant0.matmul_kernel)
        /*0120*/ 	.short	0x0380
        /*0122*/ 	.short	0x0050


	//----- nvinfo : EIATTR_SW_WAR
	.align		4
.L_41:
        /*0124*/ 	.byte	0x04, 0x36
        /*0126*/ 	.short	(.L_43 - .L_42)
.L_42:
        /*0128*/ 	.word	0x00000008
.L_43:


//--------------------- .nv.compat                --------------------------
	.section	.nv.compat,"",@"SHT_CUDA_COMPAT_INFO"
	.align	4
        /*0000*/ 	.byte	0x02, 0x02, 0x02, 0x00, 0x02, 0x05, 0x05, 0x00, 0x02, 0x03, 0x00, 0x00, 0x02, 0x06, 0x01, 0x00


//--------------------- .nv.callgraph             --------------------------
	.section	.nv.callgraph,"",@"SHT_CUDA_CALLGRAPH"
	.align	4
	.sectionentsize	8
	.align		4
        /*0000*/ 	.word	0x00000000
	.align		4
        /*0004*/ 	.word	0xffffffff
	.align		4
        /*0008*/ 	.word	0x00000000
	.align		4
        /*000c*/ 	.word	0xfffffffe
	.align		4
        /*0010*/ 	.word	0x00000000
	.align		4
        /*0014*/ 	.word	0xfffffffd
	.align		4
        /*0018*/ 	.word	0x00000000
	.align		4
        /*001c*/ 	.word	0xfffffffc


//--------------------- .text.matmul_kernel       --------------------------
	.section	.text.matmul_kernel,"ax",@progbits
	.align	128
        .global         matmul_kernel
        .type           matmul_kernel,@function
        .size           matmul_kernel,(.L_x_3 - matmul_kernel)
        .other          matmul_kernel,@"STO_CUDA_ENTRY STV_DEFAULT"
matmul_kernel:
.text.matmul_kernel:
[----:B------:R-:W0:Y:S08]  /*0000*/  LDC R1, c[0x0][0x37c] ;  /* 0x0000df00ff017b82 */ /* 0x000e300000000800 */
[----:B------:R-:W1:Y:S01]  /*0010*/  LDC.64 R8, c[0x0][0x398] ;  /* 0x0000e600ff087b82 */ /* 0x000e620000000a00 */
[----:B------:R-:W2:Y:S01]  /*0020*/  S2R R5, SR_CTAID.X ;  /* 0x0000000000057919 */ /* 0x000ea20000002500 */
[----:B------:R-:W3:Y:S01]  /*0030*/  LDCU UR4, c[0x0][0x3a0] ;  /* 0x00007400ff0477ac */ /* 0x000ee20008000800 */
[----:B------:R-:W4:Y:S01]  /*0040*/  S2R R68, SR_TID.X ;  /* 0x0000000000447919 */ /* 0x000f220000002100 */
[----:B------:R-:W-:Y:S01]  /*0050*/  UMOV UR5, 0x400 ;  /* 0x0000040000057882 */ /* 0x000fe20000000000 */
[----:B------:R-:W0:Y:S03]  /*0060*/  LDCU.64 UR8, c[0x0][0x358] ;  /* 0x00006b00ff0877ac */ /* 0x000e260008000a00 */
[----:B------:R-:W5:Y:S01]  /*0070*/  S2UR UR6, SR_CgaCtaId ;  /* 0x00000000000679c3 */ /* 0x000f620000008800 */
[----:B---3--:R-:W-:Y:S01]  /*0080*/  UIADD3 UR4, UPT, UPT, UR4, 0x3f, URZ ;  /* 0x0000003f04047890 */ /* 0x008fe2000fffe0ff */
[----:B-1----:R-:W-:-:S03]  /*0090*/  VIADD R0, R9, 0xf ;  /* 0x0000000f09007836 */ /* 0x002fc60000000000 */
[----:B------:R-:W-:Y:S02]  /*00a0*/  UISETP.GT.AND UP0, UPT, UR4, 0x3f, UPT ;  /* 0x0000003f0400788c */ /* 0x000fe4000bf04270 */
[----:B------:R-:W-:Y:S01]  /*00b0*/  SHF.R.S32.HI R3, RZ, 0x1f, R0 ;  /* 0x0000001fff037819 */ /* 0x000fe20000011400 */
[----:B-----5:R-:W-:-:S03]  /*00c0*/  ULEA UR5, UR6, UR5, 0x18 ;  /* 0x0000000506057291 */ /* 0x020fc6000f8ec0ff */
[----:B------:R-:W-:Y:S02]  /*00d0*/  LEA.HI R3, R3, R0, RZ, 0x4 ;  /* 0x0000000003037211 */ /* 0x000fe400078f20ff */
[----:B--2---:R-:W-:Y:S02]  /*00e0*/  IABS R10, R5 ;  /* 0x00000005000a7213 */ /* 0x004fe40000000000 */
[----:B------:R-:W-:Y:S02]  /*00f0*/  SHF.R.S32.HI R3, RZ, 0x4, R3 ;  /* 0x00000004ff037819 */ /* 0x000fe40000011403 */
[----:B----4-:R-:W-:-:S03]  /*0100*/  SHF.R.U32.HI R30, RZ, 0x4, R68 ;  /* 0x00000004ff1e7819 */ /* 0x010fc60000011644 */
[----:B------:R-:W-:Y:S01]  /*0110*/  IMAD.SHL.U32 R4, R3, 0x8, RZ ;  /* 0x0000000803047824 */ /* 0x000fe200078e00ff */
[----:B------:R-:W-:-:S04]  /*0120*/  SGXT.U32 R30, R30, 0x3 ;  /* 0x000000031e1e781a */ /* 0x000fc80000000000 */
[-C--:B------:R-:W-:Y:S02]  /*0130*/  IABS R7, R4.reuse ;  /* 0x0000000400077213 */ /* 0x080fe40000000000 */
[----:B------:R-:W-:Y:S02]  /*0140*/  IABS R12, R4 ;  /* 0x00000004000c7213 */ /* 0x000fe40000000000 */
[----:B------:R-:W1:Y:S08]  /*0150*/  I2F.RP R0, R7 ;  /* 0x0000000700007306 */ /* 0x000e700000209400 */
[----:B-1----:R-:W1:Y:S02]  /*0160*/  MUFU.RCP R0, R0 ;  /* 0x0000000000007308 */ /* 0x002e640000001000 */
[----:B-1----:R-:W-:-:S02]  /*0170*/  VIADD R2, R0, 0xffffffe ;  /* 0x0ffffffe00027836 */ /* 0x002fc40000000000 */
[----:B------:R-:W-:-:S04]  /*0180*/  IMAD.MOV R0, RZ, RZ, -R12 ;  /* 0x000000ffff007224 */ /* 0x000fc800078e0a0c */
[----:B------:R1:W2:Y:S02]  /*0190*/  F2I.FTZ.U32.TRUNC.NTZ R3, R2 ;  /* 0x0000000200037305 */ /* 0x0002a4000021f000 */
[----:B-1----:R-:W-:Y:S02]  /*01a0*/  IMAD.MOV.U32 R2, RZ, RZ, RZ ;  /* 0x000000ffff027224 */ /* 0x002fe400078e00ff */
[----:B--2---:R-:W-:-:S04]  /*01b0*/  IMAD.MOV R6, RZ, RZ, -R3 ;  /* 0x000000ffff067224 */ /* 0x004fc800078e0a03 */
[----:B------:R-:W-:Y:S02]  /*01c0*/  IMAD R11, R6, R7, RZ ;  /* 0x00000007060b7224 */ /* 0x000fe400078e02ff */
[----:B------:R-:W-:Y:S02]  /*01d0*/  IMAD.MOV.U32 R6, RZ, RZ, R10 ;  /* 0x000000ffff067224 */ /* 0x000fe400078e000a */
[----:B------:R-:W-:-:S06]  /*01e0*/  IMAD.HI.U32 R3, R3, R11, R2 ;  /* 0x0000000b03037227 */ /* 0x000fcc00078e0002 */
[----:B------:R-:W-:-:S04]  /*01f0*/  IMAD.HI.U32 R3, R3, R6, RZ ;  /* 0x0000000603037227 */ /* 0x000fc800078e00ff */
[----:B------:R-:W-:-:S05]  /*0200*/  IMAD R0, R3, R0, R6 ;  /* 0x0000000003007224 */ /* 0x000fca00078e0206 */
[----:B------:R-:W-:-:S13]  /*0210*/  ISETP.GT.U32.AND P1, PT, R7, R0, PT ;  /* 0x000000000700720c */ /* 0x000fda0003f24070 */
[----:B------:R-:W-:Y:S02]  /*0220*/  @!P1 IMAD.IADD R0, R0, 0x1, -R7 ;  /* 0x0000000100009824 */ /* 0x000fe400078e0a07 */
[----:B------:R-:W-:Y:S01]  /*0230*/  @!P1 VIADD R3, R3, 0x1 ;  /* 0x0000000103039836 */ /* 0x000fe20000000000 */
[----:B------:R-:W-:Y:S02]  /*0240*/  ISETP.NE.AND P1, PT, R4, RZ, PT ;  /* 0x000000ff0400720c */ /* 0x000fe40003f25270 */
[----:B------:R-:W-:Y:S02]  /*0250*/  ISETP.GE.U32.AND P0, PT, R0, R7, PT ;  /* 0x000000070000720c */ /* 0x000fe40003f06070 */
[----:B------:R-:W-:-:S04]  /*0260*/  LOP3.LUT R0, R5, R4, RZ, 0x3c, !PT ;  /* 0x0000000405007212 */ /* 0x000fc800078e3cff */
[----:B------:R-:W-:Y:S01]  /*0270*/  ISETP.GE.AND P2, PT, R0, RZ, PT ;  /* 0x000000ff0000720c */ /* 0x000fe20003f46270 */
[----:B------:R-:W-:-:S06]  /*0280*/  VIADD R0, R8, 0xf ;  /* 0x0000000f08007836 */ /* 0x000fcc0000000000 */
[----:B------:R-:W-:-:S04]  /*0290*/  @P0 VIADD R3, R3, 0x1 ;  /* 0x0000000103030836 */ /* 0x000fc80000000000 */
[----:B------:R-:W-:Y:S01]  /*02a0*/  IMAD.MOV.U32 R2, RZ, RZ, R3 ;  /* 0x000000ffff027224 */ /* 0x000fe200078e0003 */
[----:B------:R-:W-:-:S03]  /*02b0*/  SHF.R.S32.HI R3, RZ, 0x1f, R0 ;  /* 0x0000001fff037819 */ /* 0x000fc60000011400 */
[----:B------:R-:W-:Y:S01]  /*02c0*/  @!P2 IMAD.MOV R2, RZ, RZ, -R2 ;  /* 0x000000ffff02a224 */ /* 0x000fe200078e0a02 */
[----:B------:R-:W-:Y:S02]  /*02d0*/  @!P1 LOP3.LUT R2, RZ, R4, RZ, 0x33, !PT ;  /* 0x00000004ff029212 */ /* 0x000fe400078e33ff */
[----:B------:R-:W-:-:S03]  /*02e0*/  LEA.HI R3, R3, R0, RZ, 0x4 ;  /* 0x0000000003037211 */ /* 0x000fc600078f20ff */
[----:B------:R-:W-:Y:S02]  /*02f0*/  IMAD.SHL.U32 R6, R2, 0x8, RZ ;  /* 0x0000000802067824 */ /* 0x000fe400078e00ff */
[----:B------:R-:W-:-:S03]  /*0300*/  IMAD.MOV R2, RZ, RZ, -R2 ;  /* 0x000000ffff027224 */ /* 0x000fc600078e0a02 */
[----:B------:R-:W-:Y:S01]  /*0310*/  LEA.HI.SX32 R3, R3, -R6, 0x1c ;  /* 0x8000000603037211 */ /* 0x000fe200078fe2ff */
[----:B------:R-:W-:-:S03]  /*0320*/  IMAD R4, R4, R2, R5 ;  /* 0x0000000204047224 */ /* 0x000fc600078e0205 */
[----:B------:R-:W-:Y:S02]  /*0330*/  VIMNMX R13, PT, PT, R3, 0x8, PT ;  /* 0x00000008030d7848 */ /* 0x000fe40003fe0100 */
[----:B------:R-:W-:Y:S02]  /*0340*/  IABS R11, R4 ;  /* 0x00000004000b7213 */ /* 0x000fe40000000000 */
[----:B------:R-:W-:-:S04]  /*0350*/  IABS R7, R13 ;  /* 0x0000000d00077213 */ /* 0x000fc80000000000 */
[----:B------:R-:W1:Y:S08]  /*0360*/  I2F.RP R0, R7 ;  /* 0x0000000700007306 */ /* 0x000e700000209400 */
[----:B-1----:R-:W1:Y:S02]  /*0370*/  MUFU.RCP R0, R0 ;  /* 0x0000000000007308 */ /* 0x002e640000001000 */
[----:B-1----:R-:W-:-:S06]  /*0380*/  VIADD R3, R0, 0xffffffe ;  /* 0x0ffffffe00037836 */ /* 0x002fcc0000000000 */
[----:B------:R-:W1:Y:S02]  /*0390*/  F2I.FTZ.U32.TRUNC.NTZ R3, R3 ;  /* 0x0000000300037305 */ /* 0x000e64000021f000 */
[----:B-1----:R-:W-:-:S04]  /*03a0*/  IMAD.MOV R10, RZ, RZ, -R3 ;  /* 0x000000ffff0a7224 */ /* 0x002fc800078e0a03 */
[----:B------:R-:W-:Y:S01]  /*03b0*/  IMAD.MOV.U32 R2, RZ, RZ, R10 ;  /* 0x000000ffff027224 */ /* 0x000fe200078e000a */
[----:B------:R-:W-:-:S03]  /*03c0*/  IABS R10, R13 ;  /* 0x0000000d000a7213 */ /* 0x000fc60000000000 */
[----:B------:R-:W-:Y:S02]  /*03d0*/  IMAD R5, R2, R7, RZ ;  /* 0x0000000702057224 */ /* 0x000fe400078e02ff */
[----:B------:R-:W-:Y:S02]  /*03e0*/  IMAD.MOV.U32 R2, RZ, RZ, RZ ;  /* 0x000000ffff027224 */ /* 0x000fe400078e00ff */
[----:B------:R-:W-:Y:S02]  /*03f0*/  IMAD.MOV R0, RZ, RZ, -R10 ;  /* 0x000000ffff007224 */ /* 0x000fe400078e0a0a */
[----:B------:R-:W-:Y:S01]  /*0400*/  IMAD.HI.U32 R2, R3, R5, R2 ;  /* 0x0000000503027227 */ /* 0x000fe200078e0002 */
[----:B------:R-:W-:-:S05]  /*0410*/  LOP3.LUT R3, R68, 0xf, RZ, 0xc0, !PT ;  /* 0x0000000f44037812 */ /* 0x000fca00078ec0ff */
        /* <DEDUP_REMOVED lines=8> */
[----:B------:R-:W-:-:S07]  /*04a0*/  ISETP.GE.AND P2, PT, R0, RZ, PT ;  /* 0x000000ff0000720c */ /* 0x000fce0003f46270 */
[----:B------:R-:W-:Y:S01]  /*04b0*/  @P0 VIADD R2, R2, 0x1 ;  /* 0x0000000102020836 */ /* 0x000fe20000000000 */
[----:B------:R-:W-:-:S03]  /*04c0*/  PLOP3.LUT P0, PT, PT, PT, UP0, 0x80, 0x8 ;  /* 0x000000000008781c */ /* 0x000fc60003f0f008 */
[----:B------:R-:W-:-:S04]  /*04d0*/  IMAD.MOV.U32 R66, RZ, RZ, R2 ;  /* 0x000000ffff427224 */ /* 0x000fc800078e0002 */
[----:B------:R-:W-:Y:S01]  /*04e0*/  @!P2 IMAD.MOV R66, RZ, RZ, -R66 ;  /* 0x000000ffff42a224 */ /* 0x000fe200078e0a42 */
[----:B------:R-:W-:-:S05]  /*04f0*/  @!P1 LOP3.LUT R66, RZ, R13, RZ, 0x33, !PT ;  /* 0x0000000dff429212 */ /* 0x000fca00078e33ff */
[----:B------:R-:W-:Y:S01]  /*0500*/  IMAD.MOV R0, RZ, RZ, -R66 ;  /* 0x000000ffff007224 */ /* 0x000fe200078e0a42 */
[----:B------:R-:W-:Y:S01]  /*0510*/  @!P0 CS2R R20, SRZ ;  /* 0x0000000000148805 */ /* 0x000fe2000001ff00 */
[----:B------:R-:W-:Y:S01]  /*0520*/  @!P0 IMAD.SHL.U32 R2, R68, 0x2, RZ ;  /* 0x0000000244028824 */ /* 0x000fe200078e00ff */
[----:B------:R-:W-:Y:S01]  /*0530*/  @!P0 CS2R R22, SRZ ;  /* 0x0000000000168805 */ /* 0x000fe2000001ff00 */
[----:B------:R-:W-:Y:S02]  /*0540*/  IMAD R0, R13, R0, R4 ;  /* 0x000000000d007224 */ /* 0x000fe400078e0204 */
[----:B------:R-:W-:Y:S02]  /*0550*/  IMAD.SHL.U32 R66, R66, 0x10, RZ ;  /* 0x0000001042427824 */ /* 0x000fe400078e00ff */
[----:B------:R-:W-:-:S04]  /*0560*/  IMAD.IADD R0, R6, 0x1, R0 ;  /* 0x0000000106007824 */ /* 0x000fc800078e0200 */
[----:B------:R-:W-:Y:S01]  /*0570*/  IMAD R0, R0, 0x10, R3 ;  /* 0x0000001000007824 */ /* 0x000fe200078e0203 */
[----:B0-----:R-:W-:Y:S06]  /*0580*/  BRA.U !UP0, `(.L_x_0) ;  /* 0x0000001908ec7547 */ /* 0x001fec000b800000 */
[----:B------:R-:W-:Y:S01]  /*0590*/  IABS R2, R8 ;  /* 0x0000000800027213 */ /* 0x000fe20000000000 */
[----:B------:R-:W0:Y:S01]  /*05a0*/  LDCU UR6, c[0x0][0x3b0] ;  /* 0x00007600ff0677ac */ /* 0x000e220008000800 */
[----:B------:R-:W-:Y:S02]  /*05b0*/  IABS R3, R9 ;  /* 0x0000000900037213 */ /* 0x000fe40000000000 */
[----:B------:R-:W1:Y:S01]  /*05c0*/  I2F.RP R12, R2 ;  /* 0x00000002000c7306 */ /* 0x000e620000209400 */
[----:B------:R-:W-:Y:S01]  /*05d0*/  LOP3.LUT R11, R68, 0x40, RZ, 0xc0, !PT ;  /* 0x00000040440b7812 */ /* 0x000fe200078ec0ff */
[----:B------:R-:W2:Y:S01]  /*05e0*/  LDCU.128 UR24, c[0x0][0x380] ;  /* 0x00007000ff1877ac */ /* 0x000ea20008000c00 */
[----:B------:R-:W-:Y:S02]  /*05f0*/  IABS R14, R0 ;  /* 0x00000000000e7213 */ /* 0x000fe40000000000 */
[----:B------:R-:W-:Y:S01]  /*0600*/  LEA.HI R17, R11, R66, RZ, 0x1a ;  /* 0x000000420b117211 */ /* 0x000fe200078fd0ff */
[----:B------:R-:W3:Y:S01]  /*0610*/  LDCU UR10, c[0x0][0x3a4] ;  /* 0x00007480ff0a77ac */ /* 0x000ee20008000800 */
[----:B------:R-:W-:Y:S01]  /*0620*/  ISETP.GE.AND P5, PT, R0, RZ, PT ;  /* 0x000000ff0000720c */ /* 0x000fe20003fa6270 */
[----:B------:R-:W4:Y:S01]  /*0630*/  I2F.RP R10, R3 ;  /* 0x00000003000a7306 */ /* 0x000f220000209400 */
[----:B------:R-:W-:Y:S01]  /*0640*/  IMAD.MOV.U32 R11, RZ, RZ, R14 ;  /* 0x000000ffff0b7224 */ /* 0x000fe200078e000e */
[----:B------:R-:W-:Y:S01]  /*0650*/  IABS R22, R17 ;  /* 0x0000001100167213 */ /* 0x000fe20000000000 */
[C---:B------:R-:W-:Y:S01]  /*0660*/  VIADD R19, R17.reuse, 0xe ;  /* 0x0000000e11137836 */ /* 0x040fe20000000000 */
[----:B------:R-:W-:Y:S01]  /*0670*/  ISETP.NE.AND P3, PT, R8, RZ, PT ;  /* 0x000000ff0800720c */ /* 0x000fe20003f65270 */
[C---:B------:R-:W-:Y:S01]  /*0680*/  VIADD R23, R17.reuse, 0xc ;  /* 0x0000000c11177836 */ /* 0x040fe20000000000 */
[C---:B------:R-:W-:Y:S01]  /*0690*/  ISETP.GE.AND P1, PT, R17.reuse, RZ, PT ;  /* 0x000000ff1100720c */ /* 0x040fe20003f26270 */
[C---:B------:R-:W-:Y:S01]  /*06a0*/  VIADD R24, R17.reuse, 0xa ;  /* 0x0000000a11187836 */ /* 0x040fe20000000000 */
[----:B-1----:R-:W1:Y:S01]  /*06b0*/  MUFU.RCP R12, R12 ;  /* 0x0000000c000c7308 */ /* 0x002e620000001000 */
[C---:B------:R-:W-:Y:S01]  /*06c0*/  VIADD R21, R17.reuse, 0x8 ;  /* 0x0000000811157836 */ /* 0x040fe20000000000 */
[----:B------:R-:W5:Y:S01]  /*06d0*/  LDCU UR23, c[0x0][0x3ac] ;  /* 0x00007580ff1777ac */ /* 0x000f620008000800 */
[C---:B------:R-:W-:Y:S01]  /*06e0*/  VIADD R25, R17.reuse, 0x6 ;  /* 0x0000000611197836 */ /* 0x040fe20000000000 */
[----:B------:R-:W-:Y:S01]  /*06f0*/  LOP3.LUT R28, R30, 0x20, RZ, 0xfc, !PT ;  /* 0x000000201e1c7812 */ /* 0x000fe200078efcff */
[----:B------:R-:W-:Y:S01]  /*0700*/  VIADD R26, R17, 0x4 ;  /* 0x00000004111a7836 */ /* 0x000fe20000000000 */
[----:B------:R-:W-:Y:S01]  /*0710*/  IABS R15, R21 ;  /* 0x00000015000f7213 */ /* 0x000fe20000000000 */
[----:B------:R-:W0:Y:S01]  /*0720*/  LDCU UR7, c[0x0][0x3a0] ;  /* 0x00007400ff0777ac */ /* 0x000e220008000800 */
[----:B----4-:R-:W4:Y:S01]  /*0730*/  MUFU.RCP R10, R10 ;  /* 0x0000000a000a7308 */ /* 0x010f220000001000 */
[----:B------:R-:W-:-:S02]  /*0740*/  IABS R18, R25 ;  /* 0x0000001900127213 */ /* 0x000fc40000000000 */
[C---:B------:R-:W-:Y:S02]  /*0750*/  LOP3.LUT R29, R30.reuse, 0x28, RZ, 0xfc, !PT ;  /* 0x000000281e1d7812 */ /* 0x040fe400078efcff */
[C---:B------:R-:W-:Y:S02]  /*0760*/  LOP3.LUT R32, R30.reuse, 0x8, RZ, 0xfc, !PT ;  /* 0x000000081e207812 */ /* 0x040fe400078efcff */
[----:B------:R-:W-:Y:S01]  /*0770*/  LOP3.LUT R31, R30, 0x30, RZ, 0xfc, !PT ;  /* 0x000000301e1f7812 */ /* 0x000fe200078efcff */
[----:B-1----:R-:W-:Y:S01]  /*0780*/  VIADD R6, R12, 0xffffffe ;  /* 0x0ffffffe0c067836 */ /* 0x002fe20000000000 */
[----:B------:R-:W-:Y:S02]  /*0790*/  IABS R12, R23 ;  /* 0x00000017000c7213 */ /* 0x000fe40000000000 */
[----:B------:R-:W-:Y:S01]  /*07a0*/  LOP3.LUT R69, R68, 0x7f, RZ, 0xc0, !PT ;  /* 0x0000007f44457812 */ /* 0x000fe200078ec0ff */
[----:B------:R1:W0:Y:S03]  /*07b0*/  F2I.FTZ.U32.TRUNC.NTZ R7, R6 ;  /* 0x0000000600077305 */ /* 0x000226000021f000 */
[C---:B------:R-:W-:Y:S01]  /*07c0*/  LOP3.LUT R67, R69.reuse, 0x8, RZ, 0x3c, !PT ;  /* 0x0000000845437812 */ /* 0x040fe200078e3cff */
[----:B----4-:R-:W-:Y:S01]  /*07d0*/  VIADD R4, R10, 0xffffffe ;  /* 0x0ffffffe0a047836 */ /* 0x010fe20000000000 */
[----:B------:R-:W-:-:S03]  /*07e0*/  LOP3.LUT R69, R69, 0x30, RZ, 0x3c, !PT ;  /* 0x0000003045457812 */ /* 0x000fc600078e3cff */
[----:B------:R4:W2:Y:S01]  /*07f0*/  F2I.FTZ.U32.TRUNC.NTZ R5, R4 ;  /* 0x0000000400057305 */ /* 0x0008a2000021f000 */
[----:B-1----:R-:W-:Y:S02]  /*0800*/  IMAD.MOV.U32 R6, RZ, RZ, RZ ;  /* 0x000000ffff067224 */ /* 0x002fe400078e00ff */
[----:B0-----:R-:W-:Y:S02]  /*0810*/  IMAD.MOV R13, RZ, RZ, -R7 ;  /* 0x000000ffff0d7224 */ /* 0x001fe400078e0a07 */
[----:B----4-:R-:W-:Y:S02]  /*0820*/  IMAD.MOV.U32 R4, RZ, RZ, RZ ;  /* 0x000000ffff047224 */ /* 0x010fe400078e00ff */
[----:B------:R-:W-:-:S04]  /*0830*/  IMAD R13, R13, R2, RZ ;  /* 0x000000020d0d7224 */ /* 0x000fc800078e02ff */
[----:B------:R-:W-:Y:S01]  /*0840*/  IMAD.HI.U32 R6, R7, R13, R6 ;  /* 0x0000000d07067227 */ /* 0x000fe200078e0006 */
[----:B------:R-:W-:-:S03]  /*0850*/  IABS R13, R24 ;  /* 0x00000018000d7213 */ /* 0x000fc60000000000 */
[----:B--2---:R-:W-:Y:S02]  /*0860*/  IMAD.MOV R10, RZ, RZ, -R5 ;  /* 0x000000ffff0a7224 */ /* 0x004fe400078e0a05 */
[----:B------:R-:W-:-:S04]  /*0870*/  IMAD.HI.U32 R6, R6, R11, RZ ;  /* 0x0000000b06067227 */ /* 0x000fc800078e00ff */
[----:B------:R-:W-:Y:S01]  /*0880*/  IMAD R7, R10, R3, RZ ;  /* 0x000000030a077224 */ /* 0x000fe200078e02ff */
[----:B------:R-:W-:Y:S01]  /*0890*/  IABS R10, R19 ;  /* 0x00000013000a7213 */ /* 0x000fe20000000000 */
[----:B------:R-:W-:Y:S02]  /*08a0*/  IMAD.MOV R6, RZ, RZ, -R6 ;  /* 0x000000ffff067224 */ /* 0x000fe400078e0a06 */
[----:B------:R-:W-:-:S04]  /*08b0*/  IMAD.HI.U32 R4, R5, R7, R4 ;  /* 0x0000000705047227 */ /* 0x000fc800078e0004 */
[----:B------:R-:W-:Y:S02]  /*08c0*/  IMAD R11, R2, R6, R11 ;  /* 0x00000006020b7224 */ /* 0x000fe400078e020b */
[----:B------:R-:W-:Y:S02]  /*08d0*/  IMAD.MOV.U32 R7, RZ, RZ, R10 ;  /* 0x000000ffff077224 */ /* 0x000fe400078e000a */
[----:B------:R-:W-:Y:S01]  /*08e0*/  IMAD.HI.U32 R10, R4, R15, RZ ;  /* 0x0000000f040a7227 */ /* 0x000fe200078e00ff */
[----:B------:R-:W-:-:S03]  /*08f0*/  ISETP.GT.U32.AND P0, PT, R2, R11, PT ;  /* 0x0000000b0200720c */ /* 0x000fc60003f04070 */
[----:B------:R-:W-:-:S04]  /*0900*/  IMAD.HI.U32 R5, R4, R7, RZ ;  /* 0x0000000704057227 */ /* 0x000fc800078e00ff */
[----:B------:R-:W-:Y:S02]  /*0910*/  IMAD.MOV R6, RZ, RZ, -R5 ;  /* 0x000000ffff067224 */ /* 0x000fe400078e0a05 */
[----:B------:R-:W-:-:S04]  /*0920*/  IMAD.HI.U32 R5, R4, R12, RZ ;  /* 0x0000000c04057227 */ /* 0x000fc800078e00ff */
[----:B------:R-:W-:Y:S02]  /*0930*/  IMAD R6, R3, R6, R7 ;  /* 0x0000000603067224 */ /* 0x000fe400078e0207 */
[----:B------:R-:W-:-:S04]  /*0940*/  IMAD.HI.U32 R7, R4, R13, RZ ;  /* 0x0000000d04077227 */ /* 0x000fc800078e00ff */
[----:B------:R-:W-:Y:S02]  /*0950*/  IMAD.MOV R5, RZ, RZ, -R5 ;  /* 0x000000ffff057224 */ /* 0x000fe400078e0a05 */
[----:B------:R-:W-:Y:S01]  /*0960*/  @!P0 IMAD.IADD R11, R11, 0x1, -R2 ;  /* 0x000000010b0b8824 */ /* 0x000fe200078e0a02 */
[C---:B------:R-:W-:Y:S01]  /*0970*/  ISETP.GT.U32.AND P0, PT, R3.reuse, R6, PT ;  /* 0x000000060300720c */ /* 0x040fe20003f04070 */
[----:B------:R-:W-:Y:S02]  /*0980*/  IMAD.MOV R14, RZ, RZ, -R7 ;  /* 0x000000ffff0e7224 */ /* 0x000fe400078e0a07 */
[----:B------:R-:W-:Y:S01]  /*0990*/  IMAD.MOV.U32 R7, RZ, RZ, R18 ;  /* 0x000000ffff077224 */ /* 0x000fe200078e0012 */
[----:B------:R-:W-:Y:S01]  /*09a0*/  ISETP.GT.U32.AND P2, PT, R2, R11, PT ;  /* 0x0000000b0200720c */ /* 0x000fe20003f44070 */
[----:B------:R-:W-:Y:S01]  /*09b0*/  IMAD.MOV R16, RZ, RZ, -R10 ;  /* 0x000000ffff107224 */ /* 0x000fe200078e0a0a */
[----:B------:R-:W-:Y:S01]  /*09c0*/  IABS R18, R26 ;  /* 0x0000001a00127213 */ /* 0x000fe20000000000 */
[----:B------:R-:W-:-:S02]  /*09d0*/  IMAD R10, R3, R5, R12 ;  /* 0x00000005030a7224 */ /* 0x000fc400078e020c */
[C---:B------:R-:W-:Y:S02]  /*09e0*/  IMAD R12, R3.reuse, R14, R13 ;  /* 0x0000000e030c7224 */ /* 0x040fe400078e020d */
[----:B------:R-:W-:Y:S01]  /*09f0*/  IMAD.HI.U32 R5, R4, R7, RZ ;  /* 0x0000000704057227 */ /* 0x000fe200078e00ff */
[----:B------:R-:W-:-:S03]  /*0a00*/  ISETP.GT.U32.AND P4, PT, R3, R10, PT ;  /* 0x0000000a0300720c */ /* 0x000fc60003f84070 */
[----:B------:R-:W-:Y:S02]  /*0a10*/  VIADD R13, R17, 0x2 ;  /* 0x00000002110d7836 */ /* 0x000fe40000000000 */
[----:B------:R-:W-:Y:S02]  /*0a20*/  IMAD R14, R3, R16, R15 ;  /* 0x00000010030e7224 */ /* 0x000fe400078e020f */
[----:B------:R-:W-:Y:S01]  /*0a30*/  IMAD.MOV R16, RZ, RZ, -R5 ;  /* 0x000000ffff107224 */ /* 0x000fe200078e0a05 */
[----:B------:R-:W-:Y:S01]  /*0a40*/  IABS R20, R13 ;  /* 0x0000000d00147213 */ /* 0x000fe20000000000 */
[----:B------:R-:W-:-:S04]  /*0a50*/  IMAD.HI.U32 R5, R4, R18, RZ ;  /* 0x0000001204057227 */ /* 0x000fc800078e00ff */
[----:B------:R-:W-:Y:S02]  /*0a60*/  IMAD R16, R3, R16, R7 ;  /* 0x0000001003107224 */ /* 0x000fe400078e0207 */
[----:B------:R-:W-:Y:S02]  /*0a70*/  IMAD.MOV R7, RZ, RZ, -R5 ;  /* 0x000000ffff077224 */ /* 0x000fe400078e0a05 */
[----:B------:R-:W-:-:S04]  /*0a80*/  IMAD.HI.U32 R5, R4, R20, RZ ;  /* 0x0000001404057227 */ /* 0x000fc800078e00ff */
[----:B------:R-:W-:-:S04]  /*0a90*/  IMAD.HI.U32 R4, R4, R22, RZ ;  /* 0x0000001604047227 */ /* 0x000fc800078e00ff */
[----:B------:R-:W-:Y:S01]  /*0aa0*/  @!P2 IMAD.IADD R11, R11, 0x1, -R2 ;  /* 0x000000010b0ba824 */ /* 0x000fe200078e0a02 */
[C---:B------:R-:W-:Y:S01]  /*0ab0*/  ISETP.GT.U32.AND P2, PT, R3.reuse, R12, PT ;  /* 0x0000000c0300720c */ /* 0x040fe20003f44070 */
[----:B------:R-:W-:Y:S02]  /*0ac0*/  IMAD.MOV R2, RZ, RZ, -R4 ;  /* 0x000000ffff027224 */ /* 0x000fe400078e0a04 */
[----:B------:R-:W-:Y:S02]  /*0ad0*/  IMAD.MOV.U32 R4, RZ, RZ, R11 ;  /* 0x000000ffff047224 */ /* 0x000fe400078e000b */
[C---:B------:R-:W-:Y:S02]  /*0ae0*/  IMAD R18, R3.reuse, R7, R18 ;  /* 0x0000000703127224 */ /* 0x040fe400078e0212 */
[--C-:B------:R-:W-:Y:S02]  /*0af0*/  @!P0 IMAD.IADD R6, R6, 0x1, -R3.reuse ;  /* 0x0000000106068824 */ /* 0x100fe400078e0a03 */
[----:B------:R-:W-:Y:S01]  /*0b00*/  @!P5 IMAD.MOV R4, RZ, RZ, -R4 ;  /* 0x000000ffff04d224 */ /* 0x000fe200078e0a04 */
[C---:B------:R-:W-:Y:S01]  /*0b10*/  ISETP.GT.U32.AND P5, PT, R3.reuse, R14, PT ;  /* 0x0000000e0300720c */ /* 0x040fe20003fa4070 */
[----:B------:R-:W-:Y:S01]  /*0b20*/  @!P4 IMAD.IADD R10, R10, 0x1, -R3 ;  /* 0x000000010a0ac824 */ /* 0x000fe200078e0a03 */
[----:B------:R-:W-:Y:S01]  /*0b30*/  @!P3 LOP3.LUT R4, RZ, R8, RZ, 0x33, !PT ;  /* 0x00000008ff04b212 */ /* 0x000fe200078e33ff */
[----:B------:R-:W-:Y:S01]  /*0b40*/  IMAD.MOV R5, RZ, RZ, -R5 ;  /* 0x000000ffff057224 */ /* 0x000fe200078e0a05 */
[C---:B------:R-:W-:Y:S01]  /*0b50*/  ISETP.GT.U32.AND P0, PT, R3.reuse, R6, PT ;  /* 0x000000060300720c */ /* 0x040fe20003f04070 */
[C---:B------:R-:W-:Y:S01]  /*0b60*/  IMAD R22, R3.reuse, R2, R22 ;  /* 0x0000000203167224 */ /* 0x040fe200078e0216 */
[C---:B------:R-:W-:Y:S01]  /*0b70*/  ISETP.GT.U32.AND P4, PT, R3.reuse, R16, PT ;  /* 0x000000100300720c */ /* 0x040fe20003f84070 */
[C---:B------:R-:W-:Y:S01]  /*0b80*/  IMAD R20, R3.reuse, R5, R20 ;  /* 0x0000000503147224 */ /* 0x040fe200078e0214 */
[C---:B------:R-:W-:Y:S01]  /*0b90*/  ISETP.GT.U32.AND P3, PT, R3.reuse, R18, PT ;  /* 0x000000120300720c */ /* 0x040fe20003f64070 */
[--C-:B------:R-:W-:Y:S01]  /*0ba0*/  @!P2 IMAD.IADD R12, R12, 0x1, -R3.reuse ;  /* 0x000000010c0ca824 */ /* 0x100fe200078e0a03 */
[C---:B------:R-:W-:Y:S01]  /*0bb0*/  ISETP.GT.U32.AND P6, PT, R3.reuse, R10, PT ;  /* 0x0000000a0300720c */ /* 0x040fe20003fc4070 */
[----:B------:R-:W-:Y:S01]  /*0bc0*/  IMAD.SHL.U32 R5, R68, 0x40, RZ ;  /* 0x0000004044057824 */ /* 0x000fe200078e00ff */
[----:B------:R-:W-:Y:S01]  /*0bd0*/  SHF.R.U32.HI R2, RZ, 0x2, R68 ;  /* 0x00000002ff027819 */ /* 0x000fe20000011644 */
[--C-:B------:R-:W-:Y:S01]  /*0be0*/  @!P5 IMAD.IADD R14, R14, 0x1, -R3.reuse ;  /* 0x000000010e0ed824 */ /* 0x100fe200078e0a03 */
[C---:B------:R-:W-:Y:S01]  /*0bf0*/  ISETP.GT.U32.AND P5, PT, R3.reuse, R22, PT ;  /* 0x000000160300720c */ /* 0x040fe20003fa4070 */
[----:B------:R-:W-:Y:S01]  /*0c00*/  IMAD.SHL.U32 R8, R68, 0x10, RZ ;  /* 0x0000001044087824 */ /* 0x000fe200078e00ff */
[C---:B------:R-:W-:Y:S01]  /*0c10*/  ISETP.GT.U32.AND P2, PT, R3.reuse, R12, PT ;  /* 0x0000000c0300720c */ /* 0x040fe20003f44070 */
[--C-:B------:R-:W-:Y:S01]  /*0c20*/  @!P0 IMAD.IADD R6, R6, 0x1, -R3.reuse ;  /* 0x0000000106068824 */ /* 0x100fe200078e0a03 */
[----:B------:R-:W-:Y:S01]  /*0c30*/  ISETP.GT.U32.AND P0, PT, R3, R20, PT ;  /* 0x000000140300720c */ /* 0x000fe20003f04070 */
[--C-:B------:R-:W-:Y:S01]  /*0c40*/  @!P4 IMAD.IADD R16, R16, 0x1, -R3.reuse ;  /* 0x000000011010c824 */ /* 0x100fe200078e0a03 */
[----:B------:R-:W-:Y:S01]  /*0c50*/  SGXT.U32 R2, R2, 0x3 ;  /* 0x000000030202781a */ /* 0x000fe20000000000 */
[--C-:B------:R-:W-:Y:S01]  /*0c60*/  @!P3 IMAD.IADD R18, R18, 0x1, -R3.reuse ;  /* 0x000000011212b824 */ /* 0x100fe200078e0a03 */
[----:B------:R-:W-:Y:S01]  /*0c70*/  ISETP.GE.AND P3, PT, R23, RZ, PT ;  /* 0x000000ff1700720c */ /* 0x000fe20003f66270 */
[----:B------:R-:W-:Y:S01]  /*0c80*/  @!P6 IMAD.IADD R10, R10, 0x1, -R3 ;  /* 0x000000010a0ae824 */ /* 0x000fe200078e0a03 */
[C---:B------:R-:W-:Y:S01]  /*0c90*/  ISETP.GT.U32.AND P4, PT, R3.reuse, R16, PT ;  /* 0x000000100300720c */ /* 0x040fe20003f84070 */
[----:B------:R-:W-:Y:S01]  /*0ca0*/  IMAD.SHL.U32 R11, R68, 0x8, RZ ;  /* 0x00000008440b7824 */ /* 0x000fe200078e00ff */
[----:B------:R-:W-:Y:S01]  /*0cb0*/  LOP3.LUT R7, R2, 0x40, R5, 0xf8, !PT ;  /* 0x0000004002077812 */ /* 0x000fe200078ef805 */
[--C-:B------:R-:W-:Y:S01]  /*0cc0*/  @!P5 IMAD.IADD R22, R22, 0x1, -R3.reuse ;  /* 0x000000011616d824 */ /* 0x100fe200078e0a03 */
[----:B------:R-:W-:Y:S01]  /*0cd0*/  ISETP.GT.U32.AND P5, PT, R3, R18, PT ;  /* 0x000000120300720c */ /* 0x000fe20003fa4070 */
[--C-:B------:R-:W-:Y:S01]  /*0ce0*/  @!P2 IMAD.IADD R12, R12, 0x1, -R3.reuse ;  /* 0x000000010c0ca824 */ /* 0x100fe200078e0a03 */
[----:B------:R-:W-:Y:S01]  /*0cf0*/  LOP3.LUT R5, R5, 0x1c0, RZ, 0xc0, !PT ;  /* 0x000001c005057812 */ /* 0x000fe200078ec0ff */
[--C-:B------:R-:W-:Y:S01]  /*0d00*/  @!P0 IMAD.IADD R20, R20, 0x1, -R3.reuse ;  /* 0x0000000114148824 */ /* 0x100fe200078e0a03 */
[----:B------:R-:W-:Y:S01]  /*0d10*/  LOP3.LUT R8, R8, 0x200, RZ, 0xc0, !PT ;  /* 0x0000020008087812 */ /* 0x000fe200078ec0ff */
[----:B------:R-:W-:Y:S01]  /*0d20*/  IMAD.SHL.U32 R2, R68, 0x2, RZ ;  /* 0x0000000244027824 */ /* 0x000fe200078e00ff */
[----:B------:R-:W-:Y:S01]  /*0d30*/  ISETP.GT.U32.AND P6, PT, R3, R14, PT ;  /* 0x0000000e0300720c */ /* 0x000fe20003fc4070 */
[----:B------:R-:W-:Y:S01]  /*0d40*/  @!P3 IMAD.MOV R10, RZ, RZ, -R10 ;  /* 0x000000ffff0ab224 */ /* 0x000fe200078e0a0a */
[----:B------:R-:W-:Y:S01]  /*0d50*/  ISETP.GE.AND P2, PT, R19, RZ, PT ;  /* 0x000000ff1300720c */ /* 0x000fe20003f46270 */
[----:B------:R-:W-:Y:S01]  /*0d60*/  @!P4 IMAD.IADD R16, R16, 0x1, -R3 ;  /* 0x000000011010c824 */ /* 0x000fe200078e0a03 */
[C---:B------:R-:W-:Y:S01]  /*0d70*/  ISETP.GT.U32.AND P3, PT, R3.reuse, R22, PT ;  /* 0x000000160300720c */ /* 0x040fe20003f64070 */
[----:B---3--:R-:W-:Y:S01]  /*0d80*/  IMAD R4, R4, UR10, RZ ;  /* 0x0000000a04047c24 */ /* 0x008fe2000f8e02ff */
[----:B------:R-:W-:Y:S01]  /*0d90*/  IADD3 R8, PT, PT, R8, UR5, R5 ;  /* 0x0000000508087c10 */ /* 0x000fe2000fffe005 */
[----:B------:R-:W-:Y:S01]  /*0da0*/  IMAD.MOV.U32 R5, RZ, RZ, R6 ;  /* 0x000000ffff057224 */ /* 0x000fe200078e0006 */
[----:B------:R-:W-:Y:S01]  /*0db0*/  ISETP.GT.U32.AND P4, PT, R3, R20, PT ;  /* 0x000000140300720c */ /* 0x000fe20003f84070 */
[----:B------:R-:W-:Y:S01]  /*0dc0*/  @!P5 IMAD.IADD R18, R18, 0x1, -R3 ;  /* 0x000000011212d824 */ /* 0x000fe200078e0a03 */
[----:B------:R-:W-:-:S02]  /*0dd0*/  SHF.R.S32.HI R6, RZ, 0x1, R68 ;  /* 0x00000001ff067819 */ /* 0x000fc40000011444 */
[----:B------:R-:W-:Y:S01]  /*0de0*/  LOP3.LUT R11, R11, 0x30, R2, 0x48, !PT ;  /* 0x000000300b0b7812 */ /* 0x000fe200078e4802 */
[----:B------:R-:W-:Y:S01]  /*0df0*/  @!P6 IMAD.IADD R14, R14, 0x1, -R3 ;  /* 0x000000010e0ee824 */ /* 0x000fe200078e0a03 */
[----:B------:R-:W-:Y:S01]  /*0e00*/  SGXT R6, R6, 0x1 ;  /* 0x000000010606781a */ /* 0x000fe20000000200 */
[----:B------:R-:W-:Y:S01]  /*0e10*/  @!P2 IMAD.MOV R5, RZ, RZ, -R5 ;  /* 0x000000ffff05a224 */ /* 0x000fe200078e0a05 */
[----:B------:R-:W-:Y:S01]  /*0e20*/  ISETP.GE.AND P5, PT, R26, RZ, PT ;  /* 0x000000ff1a00720c */ /* 0x000fe20003fa6270 */
[--C-:B------:R-:W-:Y:S01]  /*0e30*/  @!P3 IMAD.IADD R22, R22, 0x1, -R3.reuse ;  /* 0x000000011616b824 */ /* 0x100fe200078e0a03 */
[----:B------:R-:W-:Y:S01]  /*0e40*/  LOP3.LUT R6, R7, 0x88, R6, 0xf8, !PT ;  /* 0x0000008807067812 */ /* 0x000fe200078ef806 */
[----:B------:R-:W-:Y:S01]  /*0e50*/  IMAD.IADD R7, R11, 0x1, R8 ;  /* 0x000000010b077824 */ /* 0x000fe200078e0208 */
[----:B------:R-:W-:Y:S01]  /*0e60*/  ISETP.GE.AND P0, PT, R24, RZ, PT ;  /* 0x000000ff1800720c */ /* 0x000fe20003f06270 */
[----:B------:R-:W-:Y:S01]  /*0e70*/  @!P4 IMAD.IADD R20, R20, 0x1, -R3 ;  /* 0x000000011414c824 */ /* 0x000fe200078e0a03 */
[----:B------:R-:W-:Y:S01]  /*0e80*/  ISETP.GE.AND P6, PT, R25, RZ, PT ;  /* 0x000000ff1900720c */ /* 0x000fe20003fc6270 */
[----:B------:R-:W-:Y:S01]  /*0e90*/  @!P1 IMAD.MOV R22, RZ, RZ, -R22 ;  /* 0x000000ffff169224 */ /* 0x000fe200078e0a16 */
[----:B------:R-:W-:-:S02]  /*0ea0*/  ISETP.NE.AND P3, PT, R9, RZ, PT ;  /* 0x000000ff0900720c */ /* 0x000fc40003f65270 */
[----:B------:R-:W-:Y:S02]  /*0eb0*/  LOP3.LUT R8, RZ, R9, RZ, 0x33, !PT ;  /* 0x00000009ff087212 */ /* 0x000fe400078e33ff */
[----:B------:R-:W-:Y:S01]  /*0ec0*/  ISETP.GE.AND P2, PT, R21, RZ, PT ;  /* 0x000000ff1500720c */ /* 0x000fe20003f46270 */
[----:B------:R-:W-:Y:S01]  /*0ed0*/  @!P5 IMAD.MOV R18, RZ, RZ, -R18 ;  /* 0x000000ffff12d224 */ /* 0x000fe200078e0a12 */
[----:B------:R-:W-:Y:S02]  /*0ee0*/  ISETP.GE.AND P4, PT, R13, RZ, PT ;  /* 0x000000ff0d00720c */ /* 0x000fe40003f86270 */
[C---:B------:R-:W-:Y:S01]  /*0ef0*/  SEL R5, R8.reuse, R5, !P3 ;  /* 0x0000000508057207 */ /* 0x040fe20005800000 */
[----:B------:R-:W-:Y:S01]  /*0f00*/  @!P0 IMAD.MOV R12, RZ, RZ, -R12 ;  /* 0x000000ffff0c8224 */ /* 0x000fe200078e0a0c */
[C---:B------:R-:W-:Y:S01]  /*0f10*/  SEL R10, R8.reuse, R10, !P3 ;  /* 0x0000000a080a7207 */ /* 0x040fe20005800000 */
[----:B------:R-:W-:Y:S01]  /*0f20*/  @!P6 IMAD.MOV R16, RZ, RZ, -R16 ;  /* 0x000000ffff10e224 */ /* 0x000fe200078e0a10 */
[C---:B------:R-:W-:Y:S01]  /*0f30*/  SEL R18, R8.reuse, R18, !P3 ;  /* 0x0000001208127207 */ /* 0x040fe20005800000 */
[----:B------:R-:W-:Y:S01]  /*0f40*/  IMAD R5, R5, UR6, RZ ;  /* 0x0000000605057c24 */ /* 0x000fe2000f8e02ff */
[----:B------:R-:W-:Y:S01]  /*0f50*/  SEL R12, R8, R12, !P3 ;  /* 0x0000000c080c7207 */ /* 0x000fe20005800000 */
[----:B------:R-:W-:Y:S01]  /*0f60*/  IMAD R10, R10, UR6, RZ ;  /* 0x000000060a0a7c24 */ /* 0x000fe2000f8e02ff */
[----:B------:R-:W-:Y:S01]  /*0f70*/  SEL R16, R8, R16, !P3 ;  /* 0x0000001008107207 */ /* 0x000fe20005800000 */
[----:B------:R-:W-:Y:S01]  /*0f80*/  @!P2 IMAD.MOV R14, RZ, RZ, -R14 ;  /* 0x000000ffff0ea224 */ /* 0x000fe200078e0a0e */
[----:B------:R-:W-:Y:S01]  /*0f90*/  IADD3 R3, P0, PT, R5, UR26, RZ ;  /* 0x0000001a05037c10 */ /* 0x000fe2000ff1e0ff */
[----:B------:R-:W-:Y:S01]  /*0fa0*/  @!P4 IMAD.MOV R20, RZ, RZ, -R20 ;  /* 0x000000ffff14c224 */ /* 0x000fe200078e0a14 */
[----:B------:R-:W-:Y:S01]  /*0fb0*/  SHF.R.S32.HI R17, RZ, 0x1f, R5 ;  /* 0x0000001fff117819 */ /* 0x000fe20000011405 */
[----:B------:R-:W-:Y:S01]  /*0fc0*/  IMAD R18, R18, UR6, RZ ;  /* 0x0000000612127c24 */ /* 0x000fe2000f8e02ff */
[----:B------:R-:W-:Y:S01]  /*0fd0*/  R2UR UR21, R3 ;  /* 0x00000000031572ca */ /* 0x000fe200000e0000 */
[----:B------:R-:W-:Y:S01]  /*0fe0*/  IMAD R9, R16, UR6, RZ ;  /* 0x0000000610097c24 */ /* 0x000fe2000f8e02ff */
[----:B------:R-:W-:Y:S01]  /*0ff0*/  IADD3 R3, P6, PT, R10, UR26, RZ ;  /* 0x0000001a0a037c10 */ /* 0x000fe2000ffde0ff */
[----:B------:R-:W-:Y:S01]  /*1000*/  IMAD R12, R12, UR6, RZ ;  /* 0x000000060c0c7c24 */ /* 0x000fe2000f8e02ff */
[----:B------:R-:W-:-:S02]  /*1010*/  SEL R14, R8, R14, !P3 ;  /* 0x0000000e080e7207 */ /* 0x000fc40005800000 */
[C---:B------:R-:W-:Y:S02]  /*1020*/  SEL R20, R8.reuse, R20, !P3 ;  /* 0x0000001408147207 */ /* 0x040fe40005800000 */
[----:B------:R-:W-:Y:S01]  /*1030*/  SEL R8, R8, R22, !P3 ;  /* 0x0000001608087207 */ /* 0x000fe20005800000 */
[----:B------:R-:W-:Y:S01]  /*1040*/  IMAD R14, R14, UR6, RZ ;  /* 0x000000060e0e7c24 */ /* 0x000fe2000f8e02ff */
[----:B------:R-:W-:Y:S01]  /*1050*/  R2UR UR19, R3 ;  /* 0x00000000031372ca */ /* 0x000fe200000e0000 */
[----:B------:R-:W-:Y:S01]  /*1060*/  IMAD R20, R20, UR6, RZ ;  /* 0x0000000614147c24 */ /* 0x000fe2000f8e02ff */
[----:B------:R-:W-:Y:S02]  /*1070*/  IADD3 R3, P3, PT, R18, UR26, RZ ;  /* 0x0000001a12037c10 */ /* 0x000fe4000ff7e0ff */
[----:B------:R-:W-:Y:S02]  /*1080*/  CS2R R22, SRZ ;  /* 0x0000000000167805 */ /* 0x000fe4000001ff00 */
[----:B------:R-:W-:-:S02]  /*1090*/  SHF.R.S32.HI R16, RZ, 0x1f, R10 ;  /* 0x0000001fff107819 */ /* 0x000fc4000001140a */
[----:B------:R-:W-:Y:S02]  /*10a0*/  R2UR UR11, R3 ;  /* 0x00000000030b72ca */ /* 0x000fe400000e0000 */
[----:B------:R-:W-:Y:S02]  /*10b0*/  IADD3.X R16, PT, PT, R16, UR27, RZ, P6, !PT ;  /* 0x0000001b10107c10 */ /* 0x000fe4000b7fe4ff */
[----:B------:R-:W-:Y:S02]  /*10c0*/  IADD3 R15, P1, PT, R12, UR26, RZ ;  /* 0x0000001a0c0f7c10 */ /* 0x000fe4000ff3e0ff */
[----:B------:R-:W-:Y:S01]  /*10d0*/  IADD3 R3, P6, PT, R4, UR24, RZ ;  /* 0x0000001804037c10 */ /* 0x000fe2000ffde0ff */
[----:B------:R-:W0:Y:S01]  /*10e0*/  LDCU UR24, c[0x0][0x3a8] ;  /* 0x00007500ff1877ac */ /* 0x000e220008000800 */
[----:B------:R-:W-:Y:S02]  /*10f0*/  IADD3 R13, P5, PT, R14, UR26, RZ ;  /* 0x0000001a0e0d7c10 */ /* 0x000fe4000ffbe0ff */
[----:B------:R-:W-:-:S02]  /*1100*/  IADD3 R11, P4, PT, R9, UR26, RZ ;  /* 0x0000001a090b7c10 */ /* 0x000fc4000ff9e0ff */
[----:B------:R-:W-:Y:S02]  /*1110*/  R2UR UR17, R15 ;  /* 0x000000000f1172ca */ /* 0x000fe400000e0000 */
[----:B------:R-:W-:Y:S02]  /*1120*/  SHF.R.S32.HI R15, RZ, 0x1f, R12 ;  /* 0x0000001fff0f7819 */ /* 0x000fe4000001140c */
[----:B------:R-:W-:Y:S02]  /*1130*/  SHF.R.S32.HI R14, RZ, 0x1f, R14 ;  /* 0x0000001fff0e7819 */ /* 0x000fe4000001140e */
[----:B------:R-:W-:Y:S02]  /*1140*/  SHF.R.S32.HI R5, RZ, 0x1f, R18 ;  /* 0x0000001fff057819 */ /* 0x000fe40000011412 */
[----:B------:R-:W-:Y:S02]  /*1150*/  IADD3.X R17, PT, PT, R17, UR27, RZ, P0, !PT ;  /* 0x0000001b11117c10 */ /* 0x000fe400087fe4ff */
[----:B------:R-:W-:Y:S01]  /*1160*/  R2UR UR13, R11 ;  /* 0x000000000b0d72ca */ /* 0x000fe200000e0000 */
[----:B------:R-:W-:Y:S01]  /*1170*/  IMAD R11, R8, UR6, RZ ;  /* 0x00000006080b7c24 */ /* 0x000fe2000f8e02ff */
[----:B------:R-:W-:Y:S01]  /*1180*/  IADD3.X R15, PT, PT, R15, UR27, RZ, P1, !PT ;  /* 0x0000001b0f0f7c10 */ /* 0x000fe20008ffe4ff */
[----:B------:R-:W-:Y:S01]  /*1190*/  USHF.R.S32.HI UR6, URZ, 0x1f, UR4 ;  /* 0x0000001fff067899 */ /* 0x000fe20008011404 */
[----:B------:R-:W-:Y:S01]  /*11a0*/  IADD3.X R14, PT, PT, R14, UR27, RZ, P5, !PT ;  /* 0x0000001b0e0e7c10 */ /* 0x000fe2000affe4ff */
[----:B0-----:R-:W-:Y:S01]  /*11b0*/  IMAD R28, R28, UR24, RZ ;  /* 0x000000181c1c7c24 */ /* 0x001fe2000f8e02ff */
[----:B------:R-:W-:Y:S01]  /*11c0*/  IADD3.X R5, PT, PT, R5, UR27, RZ, P3, !PT ;  /* 0x0000001b05057c10 */ /* 0x000fe20009ffe4ff */
[----:B------:R-:W-:Y:S01]  /*11d0*/  ULEA.HI UR6, UR6, UR4, URZ, 0x6 ;  /* 0x0000000406067291 */ /* 0x000fe2000f8f30ff */
[----:B------:R-:W-:Y:S01]  /*11e0*/  SHF.R.S32.HI R12, RZ, 0x1f, R9 ;  /* 0x0000001fff0c7819 */ /* 0x000fe20000011409 */
[----:B------:R-:W-:Y:S01]  /*11f0*/  IMAD R29, R29, UR24, RZ ;  /* 0x000000181d1d7c24 */ /* 0x000fe2000f8e02ff */
[----:B------:R-:W-:Y:S01]  /*1200*/  R2UR UR22, R17 ;  /* 0x00000000111672ca */ /* 0x000fe200000e0000 */
[----:B------:R-:W-:Y:S01]  /*1210*/  IMAD R31, R31, UR24, RZ ;  /* 0x000000181f1f7c24 */ /* 0x000fe2000f8e02ff */
[----:B------:R-:W-:Y:S01]  /*1220*/  R2UR UR20, R16 ;  /* 0x00000000101472ca */ /* 0x000fe200000e0000 */
[----:B------:R-:W-:Y:S01]  /*1230*/  IMAD R32, R32, UR24, RZ ;  /* 0x0000001820207c24 */ /* 0x000fe2000f8e02ff */
[----:B------:R-:W-:Y:S01]  /*1240*/  LEA.HI.X.SX32 R9, R4, UR25, 0x1, P6 ;  /* 0x0000001904097c11 */ /* 0x000fe2000b0f0eff */
[----:B-----5:R-:W-:Y:S01]  /*1250*/  USHF.L.U32 UR4, UR23, 0x6, URZ ;  /* 0x0000000617047899 */ /* 0x020fe200080006ff */
[----:B------:R-:W-:Y:S01]  /*1260*/  R2UR UR18, R15 ;  /* 0x000000000f1272ca */ /* 0x000fe200000e0000 */
[----:B------:R-:W-:Y:S01]  /*1270*/  USHF.L.U32 UR10, UR24, 0x6, URZ ;  /* 0x00000006180a7899 */ /* 0x000fe200080006ff */
[----:B------:R-:W-:Y:S01]  /*1280*/  R2UR UR16, R14 ;  /* 0x000000000e1072ca */ /* 0x000fe200000e0000 */
[----:B------:R-:W-:Y:S01]  /*1290*/  USHF.R.S32.HI UR6, URZ, 0x6, UR6 ;  /* 0x00000006ff067899 */ /* 0x000fe20008011406 */
[----:B------:R-:W-:-:S02]  /*12a0*/  R2UR UR12, R5 ;  /* 0x00000000050c72ca */ /* 0x000fc400000e0000 */
[----:B------:R-:W-:Y:S02]  /*12b0*/  R2UR UR15, R13 ;  /* 0x000000000d0f72ca */ /* 0x000fe400000e0000 */
[----:B------:R-:W-:Y:S02]  /*12c0*/  IADD3 R8, P0, PT, R11, UR26, RZ ;  /* 0x0000001a0b087c10 */ /* 0x000fe4000ff1e0ff */
[----:B------:R-:W-:Y:S02]  /*12d0*/  IADD3.X R12, PT, PT, R12, UR27, RZ, P4, !PT ;  /* 0x0000001b0c0c7c10 */ /* 0x000fe4000a7fe4ff */
[C---:B------:R-:W-:Y:S02]  /*12e0*/  LOP3.LUT R14, R30.reuse, 0x10, RZ, 0xfc, !PT ;  /* 0x000000101e0e7812 */ /* 0x040fe400078efcff */
[C---:B------:R-:W-:Y:S01]  /*12f0*/  LOP3.LUT R15, R30.reuse, 0x18, RZ, 0xfc, !PT ;  /* 0x000000181e0f7812 */ /* 0x040fe200078efcff */
[----:B------:R-:W-:Y:S01]  /*1300*/  IMAD R30, R30, UR24, RZ ;  /* 0x000000181e1e7c24 */ /* 0x000fe2000f8e02ff */
[----:B------:R-:W-:Y:S01]  /*1310*/  LOP3.LUT R5, R68, 0x3f, RZ, 0xc0, !PT ;  /* 0x0000003f44057812 */ /* 0x000fe200078ec0ff */
[----:B------:R-:W-:Y:S01]  /*1320*/  IMAD R14, R14, UR24, RZ ;  /* 0x000000180e0e7c24 */ /* 0x000fe2000f8e02ff */
[----:B------:R-:W-:Y:S01]  /*1330*/  LEA.HI R4, R68, 0x38, RZ, 0x1c ;  /* 0x0000003844047811 */ /* 0x000fe200078fe0ff */
[----:B------:R-:W-:Y:S01]  /*1340*/  IMAD R15, R15, UR24, RZ ;  /* 0x000000180f0f7c24 */ /* 0x000fe2000f8e02ff */
[----:B------:R-:W-:Y:S01]  /*1350*/  IADD3 R10, P2, PT, R20, UR26, RZ ;  /* 0x0000001a140a7c10 */ /* 0x000fe2000ff5e0ff */
[----:B------:R-:W-:Y:S01]  /*1360*/  IMAD R5, R5, UR23, RZ ;  /* 0x0000001705057c24 */ /* 0x000fe2000f8e02ff */
[----:B------:R-:W-:-:S02]  /*1370*/  SHF.R.S32.HI R13, RZ, 0x1f, R20 ;  /* 0x0000001fff0d7819 */ /* 0x000fc40000011414 */
[----:B------:R-:W-:Y:S02]  /*1380*/  CS2R R20, SRZ ;  /* 0x0000000000147805 */ /* 0x000fe4000001ff00 */
[----:B------:R-:W-:Y:S01]  /*1390*/  SHF.R.S32.HI R11, RZ, 0x1f, R11 ;  /* 0x0000001fff0b7819 */ /* 0x000fe2000001140b */
[----:B------:R-:W-:Y:S01]  /*13a0*/  IMAD R4, R4, UR24, RZ ;  /* 0x0000001804047c24 */ /* 0x000fe2000f8e02ff */
[----:B------:R-:W-:Y:S02]  /*13b0*/  R2UR UR14, R12 ;  /* 0x000000000c0e72ca */ /* 0x000fe400000e0000 */
[----:B------:R-:W-:Y:S02]  /*13c0*/  IADD3.X R13, PT, PT, R13, UR27, RZ, P2, !PT ;  /* 0x0000001b0d0d7c10 */ /* 0x000fe400097fe4ff */
[----:B------:R-:W-:Y:S02]  /*13d0*/  IADD3.X R11, PT, PT, R11, UR27, RZ, P0, !PT ;  /* 0x0000001b0b0b7c10 */ /* 0x000fe400087fe4ff */
[----:B------:R-:W-:-:S09]  /*13e0*/  LOP3.LUT R12, R6, 0x8, RZ, 0x3c, !PT ;  /* 0x00000008060c7812 */ /* 0x000fd200078e3cff */
.L_x_1:
[----:B------:R-:W-:Y:S02]  /*13f0*/  SHF.R.U32.HI R18, RZ, 0x4, R68 ;  /* 0x00000004ff127819 */ /* 0x000fe40000011644 */
[----:B------:R-:W-:Y:S02]  /*1400*/  LEA.HI R16, R68, 0x38, RZ, 0x1c ;  /* 0x0000003844107811 */ /* 0x000fe400078fe0ff */
[----:B------:R-:W-:Y:S02]  /*1410*/  SGXT.U32 R18, R18, 0x3 ;  /* 0x000000031212781a */ /* 0x000fe40000000000 */
[----:B------:R-:W-:Y:S02]  /*1420*/  ISETP.GE.AND P0, PT, R16, UR7, PT ;  /* 0x0000000710007c0c */ /* 0x000fe4000bf06270 */
[C---:B------:R-:W-:Y:S02]  /*1430*/  ISETP.GE.AND P1, PT, R18.reuse, UR7, PT ;  /* 0x0000000712007c0c */ /* 0x040fe4000bf26270 */
[----:B------:R-:W-:-:S02]  /*1440*/  LOP3.LUT R16, R18, 0x8, RZ, 0xfc, !PT ;  /* 0x0000000812107812 */ /* 0x000fc400078efcff */
[----:B------:R-:W-:Y:S02]  /*1450*/  LOP3.LUT R17, R18, 0x10, RZ, 0xfc, !PT ;  /* 0x0000001012117812 */ /* 0x000fe400078efcff */
[-C--:B------:R-:W-:Y:S02]  /*1460*/  IADD3 R34, P6, PT, R30, R3.reuse, RZ ;  /* 0x000000031e227210 */ /* 0x080fe40007fde0ff */
[----:B------:R-:W-:Y:S02]  /*1470*/  ISETP.GE.AND P4, PT, R16, UR7, PT ;  /* 0x0000000710007c0c */ /* 0x000fe4000bf86270 */
[----:B------:R-:W-:Y:S02]  /*1480*/  IADD3 R24, P2, PT, R32, R3, RZ ;  /* 0x0000000320187210 */ /* 0x000fe40007f5e0ff */
[----:B------:R-:W-:Y:S02]  /*1490*/  LOP3.LUT R16, R18, 0x20, RZ, 0xfc, !PT ;  /* 0x0000002012107812 */ /* 0x000fe400078efcff */
[----:B------:R-:W-:-:S02]  /*14a0*/  ISETP.GE.AND P5, PT, R17, UR7, PT ;  /* 0x0000000711007c0c */ /* 0x000fc4000bfa6270 */
[----:B------:R-:W-:Y:S02]  /*14b0*/  PRMT R33, RZ, 0x7610, R33 ;  /* 0x00007610ff217816 */ /* 0x000fe40000000021 */
[-C--:B------:R-:W-:Y:S02]  /*14c0*/  LEA.HI.X.SX32 R35, R30, R9.reuse, 0x1, P6 ;  /* 0x000000091e237211 */ /* 0x080fe400030f0eff */
[----:B------:R-:W-:Y:S02]  /*14d0*/  LEA.HI.X.SX32 R25, R32, R9, 0x1, P2 ;  /* 0x0000000920197211 */ /* 0x000fe400010f0eff */
[----:B------:R-:W-:Y:S01]  /*14e0*/  ISETP.GE.AND P2, PT, R16, UR7, PT ;  /* 0x0000000710007c0c */ /* 0x000fe2000bf46270 */
[----:B------:R-:W2:Y:S01]  /*14f0*/  @!P1 LDG.E.U8 R33, desc[UR8][R34.64] ;  /* 0x0000000822219981 */ /* 0x000ea2000c1e1100 */
[----:B------:R-:W-:Y:S02]  /*1500*/  LOP3.LUT R17, R18, 0x28, RZ, 0xfc, !PT ;  /* 0x0000002812117812 */ /* 0x000fe400078efcff */
[----:B------:R-:W-:-:S02]  /*1510*/  IADD3 R16, P6, PT, R14, R3, RZ ;  /* 0x000000030e107210 */ /* 0x000fc40007fde0ff */
[----:B------:R-:W-:Y:S02]  /*1520*/  LOP3.LUT R19, R18, 0x18, RZ, 0xfc, !PT ;  /* 0x0000001812137812 */ /* 0x000fe400078efcff */
[----:B------:R-:W-:Y:S02]  /*1530*/  PRMT R40, RZ, 0x7610, R40 ;  /* 0x00007610ff287816 */ /* 0x000fe40000000028 */
[----:B------:R-:W-:Y:S02]  /*1540*/  ISETP.GE.AND P1, PT, R17, UR7, PT ;  /* 0x0000000711007c0c */ /* 0x000fe4000bf26270 */
[----:B------:R-:W-:Y:S02]  /*1550*/  PRMT R39, RZ, 0x7610, R39 ;  /* 0x00007610ff277816 */ /* 0x000fe40000000027 */
[----:B------:R-:W-:Y:S01]  /*1560*/  LEA.HI.X.SX32 R17, R14, R9, 0x1, P6 ;  /* 0x000000090e117211 */ /* 0x000fe200030f0eff */
[----:B------:R0:W3:Y:S01]  /*1570*/  @!P4 LDG.E.U8 R40, desc[UR8][R24.64] ;  /* 0x000000081828c981 */ /* 0x0000e2000c1e1100 */
[----:B------:R-:W-:-:S02]  /*1580*/  ISETP.GE.AND P3, PT, R19, UR7, PT ;  /* 0x0000000713007c0c */ /* 0x000fc4000bf66270 */
[CC--:B------:R-:W-:Y:S01]  /*1590*/  IADD3 R26, P4, PT, R15.reuse, R3.reuse, RZ ;  /* 0x000000030f1a7210 */ /* 0x0c0fe20007f9e0ff */
[----:B------:R1:W4:Y:S01]  /*15a0*/  @!P5 LDG.E.U8 R39, desc[UR8][R16.64] ;  /* 0x000000081027d981 */ /* 0x000322000c1e1100 */
[----:B------:R-:W-:Y:S02]  /*15b0*/  LOP3.LUT R19, R18, 0x30, RZ, 0xfc, !PT ;  /* 0x0000003012137812 */ /* 0x000fe400078efcff */
[----:B------:R-:W-:Y:S02]  /*15c0*/  IADD3 R18, P5, PT, R28, R3, RZ ;  /* 0x000000031c127210 */ /* 0x000fe40007fbe0ff */
[----:B------:R-:W-:Y:S02]  /*15d0*/  LEA.HI.X.SX32 R27, R15, R9, 0x1, P4 ;  /* 0x000000090f1b7211 */ /* 0x000fe400020f0eff */
[----:B------:R-:W-:Y:S02]  /*15e0*/  PRMT R42, RZ, 0x7610, R42 ;  /* 0x00007610ff2a7816 */ /* 0x000fe4000000002a */
[----:B------:R-:W-:-:S02]  /*15f0*/  ISETP.GE.AND P4, PT, R19, UR7, PT ;  /* 0x0000000713007c0c */ /* 0x000fc4000bf86270 */
[----:B------:R-:W-:Y:S02]  /*1600*/  PRMT R41, RZ, 0x7610, R41 ;  /* 0x00007610ff297816 */ /* 0x000fe40000000029 */
[----:B------:R-:W-:Y:S01]  /*1610*/  LEA.HI.X.SX32 R19, R28, R9, 0x1, P5 ;  /* 0x000000091c137211 */ /* 0x000fe200028f0eff */
[----:B------:R5:W3:Y:S01]  /*1620*/  @!P3 LDG.E.U8 R42, desc[UR8][R26.64] ;  /* 0x000000081a2ab981 */ /* 0x000ae2000c1e1100 */
[-C--:B0-----:R-:W-:Y:S02]  /*1630*/  IADD3 R24, P3, PT, R31, R3.reuse, RZ ;  /* 0x000000031f187210 */ /* 0x081fe40007f7e0ff */
[-C--:B-1----:R-:W-:Y:S01]  /*1640*/  IADD3 R16, P5, PT, R29, R3.reuse, RZ ;  /* 0x000000031d107210 */ /* 0x082fe20007fbe0ff */
[----:B------:R0:W3:Y:S01]  /*1650*/  @!P2 LDG.E.U8 R41, desc[UR8][R18.64] ;  /* 0x000000081229a981 */ /* 0x0000e2000c1e1100 */
[----:B------:R-:W-:Y:S02]  /*1660*/  IADD3 R34, P2, PT, R4, R3, RZ ;  /* 0x0000000304227210 */ /* 0x000fe40007f5e0ff */
[----:B------:R-:W-:-:S02]  /*1670*/  PRMT R43, RZ, 0x7610, R43 ;  /* 0x00007610ff2b7816 */ /* 0x000fc4000000002b */
[-C--:B------:R-:W-:Y:S02]  /*1680*/  LEA.HI.X.SX32 R25, R31, R9.reuse, 0x1, P3 ;  /* 0x000000091f197211 */ /* 0x080fe400018f0eff */
[----:B------:R-:W-:Y:S02]  /*1690*/  PRMT R44, RZ, 0x7610, R44 ;  /* 0x00007610ff2c7816 */ /* 0x000fe4000000002c */
[----:B-----5:R-:W-:Y:S01]  /*16a0*/  PRMT R26, RZ, 0x7610, R26 ;  /* 0x00007610ff1a7816 */ /* 0x020fe2000000001a */
[----:B------:R1:W5:Y:S01]  /*16b0*/  @!P4 LDG.E.U8 R43, desc[UR8][R24.64] ;  /* 0x00000008182bc981 */ /* 0x000362000c1e1100 */
[-C--:B------:R-:W-:Y:S02]  /*16c0*/  LEA.HI.X.SX32 R17, R29, R9.reuse, 0x1, P5 ;  /* 0x000000091d117211 */ /* 0x080fe400028f0eff */
[----:B------:R-:W-:-:S03]  /*16d0*/  LEA.HI.X.SX32 R35, R4, R9, 0x1, P2 ;  /* 0x0000000904237211 */ /* 0x000fc600010f0eff */
[----:B------:R1:W5:Y:S04]  /*16e0*/  @!P1 LDG.E.U8 R44, desc[UR8][R16.64] ;  /* 0x00000008102c9981 */ /* 0x000368000c1e1100 */
[----:B------:R1:W5:Y:S01]  /*16f0*/  @!P0 LDG.E.U8 R26, desc[UR8][R34.64] ;  /* 0x00000008221a8981 */ /* 0x000362000c1e1100 */
[C---:B0-----:R-:W-:Y:S01]  /*1700*/  LOP3.LUT R18, R68.reuse, 0x7f, RZ, 0xc0, !PT ;  /* 0x0000007f44127812 */ /* 0x041fe200078ec0ff */
[----:B------:R-:W-:Y:S01]  /*1710*/  BAR.SYNC.DEFER_BLOCKING 0x0 ;  /* 0x0000000000007b1d */ /* 0x000fe20000010000 */
[----:B------:R-:W-:Y:S02]  /*1720*/  LOP3.LUT R19, R68, 0x3f, RZ, 0xc0, !PT ;  /* 0x0000003f44137812 */ /* 0x000fe400078ec0ff */
[----:B------:R-:W-:Y:S02]  /*1730*/  IADD3 RZ, P2, PT, R5, R8, RZ ;  /* 0x0000000805ff7210 */ /* 0x000fe40007f5e0ff */
[----:B------:R-:W-:-:S02]  /*1740*/  SHF.R.S32.HI R46, RZ, 0x1f, R5 ;  /* 0x0000001fff2e7819 */ /* 0x000fc40000011405 */
[----:B------:R-:W-:Y:S02]  /*1750*/  ISETP.GE.AND P0, PT, R19, UR7, PT ;  /* 0x0000000713007c0c */ /* 0x000fe4000bf06270 */
[C---:B------:R-:W-:Y:S01]  /*1760*/  IADD3 RZ, P1, PT, R5.reuse, R10, RZ ;  /* 0x0000000a05ff7210 */ /* 0x040fe20007f3e0ff */
[----:B------:R-:W-:Y:S01]  /*1770*/  IMAD.X R37, R46, 0x1, R11, P2 ;  /* 0x000000012e257824 */ /* 0x000fe200010e060b */
[C---:B------:R-:W-:Y:S01]  /*1780*/  IADD3 RZ, P2, PT, R5.reuse, UR11, RZ ;  /* 0x0000000b05ff7c10 */ /* 0x040fe2000ff5e0ff */
[C---:B-1----:R-:W-:Y:S01]  /*1790*/  VIADD R24, R5.reuse, UR11 ;  /* 0x0000000b05187c36 */ /* 0x042fe20008000000 */
[----:B------:R-:W-:Y:S02]  /*17a0*/  PRMT R17, RZ, 0x7610, R17 ;  /* 0x00007610ff117816 */ /* 0x000fe40000000011 */
[C---:B------:R-:W-:Y:S01]  /*17b0*/  IADD3 R34, P3, PT, R5.reuse, UR15, RZ ;  /* 0x0000000f05227c10 */ /* 0x040fe2000ff7e0ff */
[----:B------:R-:W-:Y:S01]  /*17c0*/  IMAD.IADD R36, R5, 0x1, R8 ;  /* 0x0000000105247824 */ /* 0x000fe200078e0208 */
[----:B------:R-:W-:-:S02]  /*17d0*/  PRMT R19, RZ, 0x7610, R19 ;  /* 0x00007610ff137816 */ /* 0x000fc40000000013 */
[C---:B------:R-:W-:Y:S02]  /*17e0*/  IADD3.X R25, PT, PT, R46.reuse, UR12, RZ, P2, !PT ;  /* 0x0000000c2e197c10 */ /* 0x040fe400097fe4ff */
[----:B------:R-:W-:Y:S02]  /*17f0*/  PRMT R62, RZ, 0x7610, R62 ;  /* 0x00007610ff3e7816 */ /* 0x000fe4000000003e */
[----:B------:R-:W-:Y:S02]  /*1800*/  PRMT R61, RZ, 0x7610, R61 ;  /* 0x00007610ff3d7816 */ /* 0x000fe4000000003d */
[----:B------:R-:W-:Y:S01]  /*1810*/  IADD3.X R35, PT, PT, R46, UR16, RZ, P3, !PT ;  /* 0x000000102e237c10 */ /* 0x000fe20009ffe4ff */
[----:B------:R-:W-:Y:S01]  /*1820*/  IMAD.IADD R38, R5, 0x1, R10 ;  /* 0x0000000105267824 */ /* 0x000fe200078e020a */
[----:B------:R-:W-:Y:S02]  /*1830*/  PRMT R63, RZ, 0x7610, R63 ;  /* 0x00007610ff3f7816 */ /* 0x000fe4000000003f */
[----:B------:R-:W-:-:S02]  /*1840*/  PRMT R16, RZ, 0x7610, R16 ;  /* 0x00007610ff107816 */ /* 0x000fc40000000010 */
[----:B------:R-:W-:Y:S02]  /*1850*/  PRMT R64, RZ, 0x7610, R64 ;  /* 0x00007610ff407816 */ /* 0x000fe40000000040 */
[----:B------:R-:W-:Y:S01]  /*1860*/  PRMT R65, RZ, 0x7610, R65 ;  /* 0x00007610ff417816 */ /* 0x000fe20000000041 */
[----:B--2---:R-:W-:Y:S04]  /*1870*/  STS.U8 [R18+UR5], R33 ;  /* 0x0000002112007988 */ /* 0x004fe80008000005 */
[----:B----4-:R0:W-:Y:S04]  /*1880*/  STS.U8 [R18+UR5+0x100], R39 ;  /* 0x0001002712007988 */ /* 0x0101e80008000005 */
[----:B---3--:R-:W-:Y:S04]  /*1890*/  STS.U8 [R18+UR5+0x200], R41 ;  /* 0x0002002912007988 */ /* 0x008fe80008000005 */
[----:B-----5:R-:W-:Y:S04]  /*18a0*/  STS.U8 [R18+UR5+0x300], R43 ;  /* 0x0003002b12007988 */ /* 0x020fe80008000005 */
[----:B------:R-:W-:Y:S04]  /*18b0*/  STS.U8 [R67+UR5+0x80], R40 ;  /* 0x0000802843007988 */ /* 0x000fe80008000005 */
[----:B------:R-:W-:Y:S04]  /*18c0*/  STS.U8 [R67+UR5+0x180], R42 ;  /* 0x0001802a43007988 */ /* 0x000fe80008000005 */
[----:B------:R-:W-:Y:S04]  /*18d0*/  STS.U8 [R67+UR5+0x280], R44 ;  /* 0x0002802c43007988 */ /* 0x000fe80008000005 */
[----:B------:R1:W-:Y:S01]  /*18e0*/  STS.U8 [R67+UR5+0x380], R26 ;  /* 0x0003801a43007988 */ /* 0x0003e20008000005 */
[----:B------:R-:W-:Y:S01]  /*18f0*/  BAR.SYNC.DEFER_BLOCKING 0x0 ;  /* 0x0000000000007b1d */ /* 0x000fe20000010000 */
[----:B0-----:R-:W-:Y:S01]  /*1900*/  IMAD.X R39, R46, 0x1, R13, P1 ;  /* 0x000000012e277824 */ /* 0x001fe200008e060d */
[C---:B------:R-:W-:Y:S01]  /*1910*/  IADD3 RZ, P1, PT, R5.reuse, UR13, RZ ;  /* 0x0000000d05ff7c10 */ /* 0x040fe2000ff3e0ff */
[----:B-1----:R-:W-:-:S03]  /*1920*/  VIADD R26, R5, UR13 ;  /* 0x0000000d051a7c36 */ /* 0x002fc60008000000 */
[----:B------:R-:W-:Y:S01]  /*1930*/  IADD3.X R27, PT, PT, R46, UR14, RZ, P1, !PT ;  /* 0x0000000e2e1b7c10 */ /* 0x000fe20008ffe4ff */
[----:B------:R0:W2:Y:S04]  /*1940*/  @!P0 LDG.E.U8 R17, desc[UR8][R24.64] ;  /* 0x0000000818118981 */ /* 0x0000a8000c1e1100 */
[----:B------:R-:W3:Y:S04]  /*1950*/  @!P0 LDG.E.U8 R19, desc[UR8][R36.64] ;  /* 0x0000000824138981 */ /* 0x000ee8000c1e1100 */
[----:B------:R1:W4:Y:S01]  /*1960*/  @!P0 LDG.E.U8 R62, desc[UR8][R26.64] ;  /* 0x000000081a3e8981 */ /* 0x000322000c1e1100 */
[----:B0-----:R-:W-:-:S03]  /*1970*/  IADD3 R24, P3, PT, R5, UR17, RZ ;  /* 0x0000001105187c10 */ /* 0x001fc6000ff7e0ff */
[----:B------:R0:W5:Y:S01]  /*1980*/  @!P0 LDG.E.U8 R61, desc[UR8][R34.64] ;  /* 0x00000008223d8981 */ /* 0x000162000c1e1100 */
[----:B------:R-:W-:-:S03]  /*1990*/  IADD3.X R25, PT, PT, R46, UR18, RZ, P3, !PT ;  /* 0x000000122e197c10 */ /* 0x000fc60009ffe4ff */
[----:B------:R-:W2:Y:S01]  /*19a0*/  @!P0 LDG.E.U8 R63, desc[UR8][R38.64] ;  /* 0x00000008263f8981 */ /* 0x000ea2000c1e1100 */
[----:B-1----:R-:W-:-:S03]  /*19b0*/  IADD3 R26, P2, PT, R5, UR19, RZ ;  /* 0x00000013051a7c10 */ /* 0x002fc6000ff5e0ff */
[----:B------:R1:W2:Y:S01]  /*19c0*/  @!P0 LDG.E.U8 R16, desc[UR8][R24.64] ;  /* 0x0000000818108981 */ /* 0x0002a2000c1e1100 */
[----:B0-----:R-:W-:Y:S02]  /*19d0*/  IADD3 R34, P1, PT, R5, UR21, RZ ;  /* 0x0000001505227c10 */ /* 0x001fe4000ff3e0ff */
[C---:B------:R-:W-:Y:S01]  /*19e0*/  IADD3.X R27, PT, PT, R46.reuse, UR20, RZ, P2, !PT ;  /* 0x000000142e1b7c10 */ /* 0x040fe200097fe4ff */
[----:B------:R-:W-:Y:S01]  /*19f0*/  LDS.U8 R54, [R6+UR5+0x20] ;  /* 0x0000200506367984 */ /* 0x000fe20008000000 */
[----:B------:R-:W-:-:S03]  /*1a00*/  IADD3.X R35, PT, PT, R46, UR22, RZ, P1, !PT ;  /* 0x000000162e237c10 */ /* 0x000fc60008ffe4ff */
[----:B------:R0:W4:Y:S04]  /*1a10*/  @!P0 LDG.E.U8 R64, desc[UR8][R26.64] ;  /* 0x000000081a408981 */ /* 0x000128000c1e1100 */
[----:B------:R0:W4:Y:S04]  /*1a20*/  @!P0 LDG.E.U8 R65, desc[UR8][R34.64] ;  /* 0x0000000822418981 */ /* 0x000128000c1e1100 */
[----:B-1----:R-:W-:Y:S04]  /*1a30*/  LDS.U8 R24, [R6+UR5] ;  /* 0x0000000506187984 */ /* 0x002fe80008000000 */
[----:B------:R-:W1:Y:S04]  /*1a40*/  LDS.U8 R25, [R6+UR5+0x10] ;  /* 0x0000100506197984 */ /* 0x000e680008000000 */
[----:B------:R-:W-:Y:S04]  /*1a50*/  LDS.U8 R55, [R6+UR5+0x30] ;  /* 0x0000300506377984 */ /* 0x000fe80008000000 */
[----:B0-----:R-:W-:Y:S04]  /*1a60*/  LDS.U8 R26, [R6+UR5+0x100] ;  /* 0x00010005061a7984 */ /* 0x001fe80008000000 */
[----:B------:R-:W0:Y:S04]  /*1a70*/  LDS.U8 R27, [R6+UR5+0x110] ;  /* 0x00011005061b7984 */ /* 0x000e280008000000 */
[----:B------:R-:W-:Y:S04]  /*1a80*/  LDS.U8 R52, [R6+UR5+0x120] ;  /* 0x0001200506347984 */ /* 0x000fe80008000000 */
        /* <DEDUP_REMOVED lines=9> */
[----:B------:R-:W-:Y:S04]  /*1b20*/  LDS.U8 R40, [R12+UR5] ;  /* 0x000000050c287984 */ /* 0x000fe80008000000 */
[----:B------:R-:W0:Y:S04]  /*1b30*/  LDS.U8 R41, [R12+UR5+0x10] ;  /* 0x000010050c297984 */ /* 0x000e280008000000 */
[----:B------:R-:W-:Y:S04]  /*1b40*/  LDS.U8 R51, [R12+UR5+0x20] ;  /* 0x000020050c337984 */ /* 0x000fe80008000000 */
[----:B------:R-:W-:Y:S04]  /*1b50*/  LDS.U8 R53, [R12+UR5+0x30] ;  /* 0x000030050c357984 */ /* 0x000fe80008000000 */
[----:B------:R-:W-:Y:S04]  /*1b60*/  LDS.U8 R59, [R12+UR5+0x100] ;  /* 0x000100050c3b7984 */ /* 0x000fe80008000000 */
        /* <DEDUP_REMOVED lines=10> */
[----:B------:R-:W-:Y:S01]  /*1c10*/  LDS.U8 R38, [R12+UR5+0x330] ;  /* 0x000330050c267984 */ /* 0x000fe20008000000 */
[----:B------:R-:W-:Y:S01]  /*1c20*/  BAR.SYNC.DEFER_BLOCKING 0x0 ;  /* 0x0000000000007b1d */ /* 0x000fe20000010000 */
[----:B-1----:R-:W-:-:S02]  /*1c30*/  IMAD R24, R25, 0x100, R24 ;  /* 0x0000010019187824 */ /* 0x002fc400078e0218 */
[----:B0-----:R-:W-:Y:S02]  /*1c40*/  IMAD R26, R27, 0x100, R26 ;  /* 0x000001001b1a7824 */ /* 0x001fe400078e021a */
[----:B------:R-:W-:Y:S02]  /*1c50*/  IMAD R25, R41, 0x100, R40 ;  /* 0x0000010029197824 */ /* 0x000fe400078e0228 */
[----:B------:R-:W-:Y:S01]  /*1c60*/  IMAD R27, R60, 0x100, R59 ;  /* 0x000001003c1b7824 */ /* 0x000fe200078e023b */
[----:B------:R-:W-:Y:S02]  /*1c70*/  F2FP.F16.E4M3.UNPACK_B R24, R24 ;  /* 0x00000018ff18723e */ /* 0x000fe400020006ff */
[----:B------:R-:W-:Y:S02]  /*1c80*/  F2FP.F16.E4M3.UNPACK_B R26, R26 ;  /* 0x0000001aff1a723e */ /* 0x000fe400020006ff */
[----:B------:R-:W-:Y:S02]  /*1c90*/  F2FP.F16.E4M3.UNPACK_B R25, R25 ;  /* 0x00000019ff19723e */ /* 0x000fe400020006ff */
[----:B------:R-:W-:Y:S01]  /*1ca0*/  F2FP.F16.E4M3.UNPACK_B R27, R27 ;  /* 0x0000001bff1b723e */ /* 0x000fe200020006ff */
[----:B---3--:R0:W-:Y:S04]  /*1cb0*/  STS.U8 [R18+UR5], R19 ;  /* 0x0000001312007988 */ /* 0x0081e80008000005 */
[----:B-----5:R1:W-:Y:S01]  /*1cc0*/  STS.U8 [R18+UR5+0x200], R61 ;  /* 0x0002003d12007988 */ /* 0x0203e20008000005 */
[----:B0-----:R-:W-:-:S04]  /*1cd0*/  LOP3.LUT R19, R68, 0x7f, RZ, 0xc0, !PT ;  /* 0x0000007f44137812 */ /* 0x001fc800078ec0ff */
[----:B------:R-:W-:Y:S02]  /*1ce0*/  LOP3.LUT R19, R19, 0x20, RZ, 0x3c, !PT ;  /* 0x0000002013137812 */ /* 0x000fe400078e3cff */
[----:B-1----:R-:W-:-:S05]  /*1cf0*/  LOP3.LUT R18, R18, 0x10, RZ, 0x3c, !PT ;  /* 0x0000001012127812 */ /* 0x002fca00078e3cff */
[----:B--2---:R-:W-:Y:S04]  /*1d00*/  STS.U8 [R18+UR5+0x80], R63 ;  /* 0x0000803f12007988 */ /* 0x004fe80008000005 */
[----:B------:R-:W-:Y:S04]  /*1d10*/  STS.U8 [R18+UR5+0x280], R16 ;  /* 0x0002801012007988 */ /* 0x000fe80008000005 */
[----:B------:R-:W-:Y:S04]  /*1d20*/  STS.U8 [R19+UR5+0x100], R17 ;  /* 0x0001001113007988 */ /* 0x000fe80008000005 */
[----:B----4-:R-:W-:Y:S04]  /*1d30*/  STS.U8 [R19+UR5+0x300], R64 ;  /* 0x0003004013007988 */ /* 0x010fe80008000005 */
[----:B------:R-:W-:Y:S04]  /*1d40*/  STS.U8 [R69+UR5+0x180], R62 ;  /* 0x0001803e45007988 */ /* 0x000fe80008000005 */
[----:B------:R-:W-:Y:S01]  /*1d50*/  STS.U8 [R69+UR5+0x380], R65 ;  /* 0x0003804145007988 */ /* 0x000fe20008000005 */
[----:B------:R-:W-:Y:S06]  /*1d60*/  BAR.SYNC.DEFER_BLOCKING 0x0 ;  /* 0x0000000000007b1d */ /* 0x000fec0000010000 */
[----:B------:R-:W0:Y:S02]  /*1d70*/  LDSM.16.M88.4 R16, [R7] ;  /* 0x000000000710783b */ /* 0x000e240000000200 */
[----:B0-----:R-:W-:-:S02]  /*1d80*/  F2FP.F16.E4M3.UNPACK_B R40, R16 ;  /* 0x00000010ff28723e */ /* 0x001fc400020006ff */
[----:B------:R-:W-:-:S07]  /*1d90*/  F2FP.F16.E4M3.UNPACK_B R41, R17 ;  /* 0x00000011ff29723e */ /* 0x000fce00020006ff */
[----:B------:R-:W-:Y:S01]  /*1da0*/  HMMA.16816.F32 R24, R24, R40, R20 ;  /* 0x000000281818723c */ /* 0x000fe20000001814 */
[----:B------:R-:W-:Y:S02]  /*1db0*/  IMAD R20, R55, 0x100, R54 ;  /* 0x0000010037147824 */ /* 0x000fe400078e0236 */
[----:B------:R-:W-:Y:S02]  /*1dc0*/  IMAD R22, R56, 0x100, R52 ;  /* 0x0000010038167824 */ /* 0x000fe400078e0234 */
[----:B------:R-:W-:Y:S02]  /*1dd0*/  IMAD R21, R53, 0x100, R51 ;  /* 0x0000010035157824 */ /* 0x000fe400078e0233 */
[----:B------:R-:W-:Y:S01]  /*1de0*/  IMAD R23, R58, 0x100, R57 ;  /* 0x000001003a177824 */ /* 0x000fe200078e0239 */
[----:B------:R-:W-:Y:S02]  /*1df0*/  F2FP.F16.E4M3.UNPACK_B R20, R20 ;  /* 0x00000014ff14723e */ /* 0x000fe400020006ff */
[----:B------:R-:W-:-:S02]  /*1e00*/  F2FP.F16.E4M3.UNPACK_B R22, R22 ;  /* 0x00000016ff16723e */ /* 0x000fc400020006ff */
[----:B------:R-:W-:Y:S02]  /*1e10*/  F2FP.F16.E4M3.UNPACK_B R21, R21 ;  /* 0x00000015ff15723e */ /* 0x000fe400020006ff */
[----:B------:R-:W-:Y:S02]  /*1e20*/  F2FP.F16.E4M3.UNPACK_B R23, R23 ;  /* 0x00000017ff17723e */ /* 0x000fe400020006ff */
[----:B------:R-:W-:Y:S02]  /*1e30*/  F2FP.F16.E4M3.UNPACK_B R16, R16.H1 ;  /* 0x00000010ff10723e */ /* 0x000fe400030006ff */
[----:B------:R-:W-:-:S07]  /*1e40*/  F2FP.F16.E4M3.UNPACK_B R17, R17.H1 ;  /* 0x00000011ff11723e */ /* 0x000fce00030006ff */
        /* <DEDUP_REMOVED lines=9> */
[----:B------:R-:W-:Y:S02]  /*1ee0*/  F2FP.F16.E4M3.UNPACK_B R16, R18 ;  /* 0x00000012ff10723e */ /* 0x000fe400020006ff */
[----:B------:R-:W-:-:S07]  /*1ef0*/  F2FP.F16.E4M3.UNPACK_B R17, R19 ;  /* 0x00000013ff11723e */ /* 0x000fce00020006ff */
[----:B------:R-:W-:Y:S01]  /*1f00*/  HMMA.16816.F32 R20, R24, R16, R20 ;  /* 0x000000101814723c */ /* 0x000fe20000001814 */
[----:B------:R-:W-:Y:S02]  /*1f10*/  IMAD R39, R42, 0x100, R39 ;  /* 0x000001002a277824 */ /* 0x000fe400078e0227 */
[----:B------:R-:W-:Y:S02]  /*1f20*/  IMAD R33, R34, 0x100, R33 ;  /* 0x0000010022217824 */ /* 0x000fe400078e0221 */
[----:B------:R-:W-:Y:S02]  /*1f30*/  IMAD R17, R36, 0x100, R35 ;  /* 0x0000010024117824 */ /* 0x000fe400078e0223 */
[----:B------:R-:W-:Y:S01]  /*1f40*/  IMAD R37, R38, 0x100, R37 ;  /* 0x0000010026257824 */ /* 0x000fe200078e0225 */
[----:B------:R-:W-:Y:S02]  /*1f50*/  USHF.R.S32.HI UR23, URZ, 0x1f, UR4 ;  /* 0x0000001fff177899 */ /* 0x000fe40008011404 */
[----:B------:R-:W-:Y:S01]  /*1f60*/  UIADD3 UR21, UP0, UPT, UR4, UR21, URZ ;  /* 0x0000001504157290 */ /* 0x000fe2000ff1e0ff */
[----:B------:R-:W-:Y:S01]  /*1f70*/  F2FP.F16.E4M3.UNPACK_B R24, R18.H1 ;  /* 0x00000012ff18723e */ /* 0x000fe200030006ff */
[----:B------:R-:W-:Y:S01]  /*1f80*/  UIADD3 UR6, UPT, UPT, UR6, -0x1, URZ ;  /* 0xffffffff06067890 */ /* 0x000fe2000fffe0ff */
[----:B------:R-:W-:Y:S01]  /*1f90*/  F2FP.F16.E4M3.UNPACK_B R25, R19.H1 ;  /* 0x00000013ff19723e */ /* 0x000fe200030006ff */
[----:B------:R-:W-:Y:S01]  /*1fa0*/  UIADD3.X UR22, UPT, UPT, UR23, UR22, URZ, UP0, !UPT ;  /* 0x0000001617167290 */ /* 0x000fe200087fe4ff */
[----:B------:R-:W-:-:S02]  /*1fb0*/  F2FP.F16.E4M3.UNPACK_B R16, R39 ;  /* 0x00000027ff10723e */ /* 0x000fc400020006ff */
[----:B------:R-:W-:Y:S02]  /*1fc0*/  F2FP.F16.E4M3.UNPACK_B R18, R33 ;  /* 0x00000021ff12723e */ /* 0x000fe400020006ff */
[----:B------:R-:W-:Y:S02]  /*1fd0*/  F2FP.F16.E4M3.UNPACK_B R17, R17 ;  /* 0x00000011ff11723e */ /* 0x000fe400020006ff */
[----:B------:R-:W-:Y:S01]  /*1fe0*/  F2FP.F16.E4M3.UNPACK_B R19, R37 ;  /* 0x00000025ff13723e */ /* 0x000fe200020006ff */
[----:B------:R-:W-:Y:S01]  /*1ff0*/  UISETP.NE.U32.AND UP0, UPT, UR6, URZ, UPT ;  /* 0x000000ff0600728c */ /* 0x000fe2000bf05070 */
[----:B------:R-:W-:Y:S02]  /*2000*/  IADD3 R3, P2, PT, R3, UR10, RZ ;  /* 0x0000000a03037c10 */ /* 0x000fe4000ff5e0ff */
[----:B------:R-:W-:-:S03]  /*2010*/  IADD3 R10, P0, PT, R10, UR4, RZ ;  /* 0x000000040a0a7c10 */ /* 0x000fc6000ff1e0ff */
[----:B------:R-:W-:Y:S01]  /*2020*/  HMMA.16816.F32 R20, R16, R24, R20 ;  /* 0x000000181014723c */ /* 0x000fe20000001814 */
[----:B------:R-:W-:Y:S01]  /*2030*/  IMAD.U32 R16, RZ, RZ, UR10 ;  /* 0x0000000aff107e24 */ /* 0x000fe2000f8e00ff */
[----:B------:R-:W-:Y:S01]  /*2040*/  IADD3 R8, P1, PT, R8, UR4, RZ ;  /* 0x0000000408087c10 */ /* 0x000fe2000ff3e0ff */
[----:B------:R-:W-:Y:S01]  /*2050*/  UIADD3 UR19, UP1, UPT, UR4, UR19, URZ ;  /* 0x0000001304137290 */ /* 0x000fe2000ff3e0ff */
[----:B------:R-:W-:Y:S01]  /*2060*/  IADD3.X R13, PT, PT, R13, UR23, RZ, P0, !PT ;  /* 0x000000170d0d7c10 */ /* 0x000fe200087fe4ff */
[----:B------:R-:W-:Y:S01]  /*2070*/  UIADD3 UR17, UP2, UPT, UR4, UR17, URZ ;  /* 0x0000001104117290 */ /* 0x000fe2000ff5e0ff */
[----:B------:R-:W-:Y:S01]  /*2080*/  LEA.HI.X.SX32 R9, R16, R9, 0x1, P2 ;  /* 0x0000000910097211 */ /* 0x000fe200010f0eff */
[----:B------:R-:W-:Y:S01]  /*2090*/  UIADD3 UR15, UP3, UPT, UR4, UR15, URZ ;  /* 0x0000000f040f7290 */ /* 0x000fe2000ff7e0ff */
[----:B------:R-:W-:Y:S01]  /*20a0*/  IADD3.X R11, PT, PT, R11, UR23, RZ, P1, !PT ;  /* 0x000000170b0b7c10 */ /* 0x000fe20008ffe4ff */
[----:B------:R-:W-:Y:S02]  /*20b0*/  UIADD3 UR13, UP4, UPT, UR4, UR13, URZ ;  /* 0x0000000d040d7290 */ /* 0x000fe4000ff9e0ff */
[----:B------:R-:W-:-:S02]  /*20c0*/  UIADD3 UR11, UP5, UPT, UR4, UR11, URZ ;  /* 0x0000000b040b7290 */ /* 0x000fc4000ffbe0ff */
[----:B------:R-:W-:Y:S02]  /*20d0*/  UIADD3.X UR20, UPT, UPT, UR23, UR20, URZ, UP1, !UPT ;  /* 0x0000001417147290 */ /* 0x000fe40008ffe4ff */
[----:B------:R-:W-:Y:S02]  /*20e0*/  UIADD3.X UR18, UPT, UPT, UR23, UR18, URZ, UP2, !UPT ;  /* 0x0000001217127290 */ /* 0x000fe400097fe4ff */
[----:B------:R-:W-:Y:S02]  /*20f0*/  UIADD3.X UR16, UPT, UPT, UR23, UR16, URZ, UP3, !UPT ;  /* 0x0000001017107290 */ /* 0x000fe40009ffe4ff */
[----:B------:R-:W-:Y:S02]  /*2100*/  UIADD3.X UR14, UPT, UPT, UR23, UR14, URZ, UP4, !UPT ;  /* 0x0000000e170e7290 */ /* 0x000fe4000a7fe4ff */
[----:B------:R-:W-:Y:S02]  /*2110*/  UIADD3.X UR12, UPT, UPT, UR23, UR12, URZ, UP5, !UPT ;  /* 0x0000000c170c7290 */ /* 0x000fe4000affe4ff */
[----:B------:R-:W-:Y:S01]  /*2120*/  UIADD3 UR7, UPT, UPT, UR7, -0x40, URZ ;  /* 0xffffffc007077890 */ /* 0x000fe2000fffe0ff */
[----:B------:R-:W-:Y:S11]  /*2130*/  BRA.U UP0, `(.L_x_1) ;  /* 0xfffffff100ac7547 */ /* 0x000ff6000b83ffff */
.L_x_0:
[--C-:B------:R-:W-:Y:S01]  /*2140*/  SHF.R.S32.HI R5, RZ, 0x3, R68.reuse ;  /* 0x00000003ff057819 */ /* 0x100fe20000011444 */
[C---:B------:R-:W-:Y:S01]  /*2150*/  IMAD.SHL.U32 R3, R68.reuse, 0x20, RZ ;  /* 0x0000002044037824 */ /* 0x040fe200078e00ff */
[----:B------:R-:W-:Y:S01]  /*2160*/  BAR.SYNC.DEFER_BLOCKING 0x0 ;  /* 0x0000000000007b1d */ /* 0x000fe20000010000 */
[----:B------:R-:W-:Y:S01]  /*2170*/  IMAD.SHL.U32 R4, R68, 0x4, RZ ;  /* 0x0000000444047824 */ /* 0x000fe200078e00ff */
[----:B------:R-:W-:Y:S02]  /*2180*/  SGXT R5, R5, 0x1 ;  /* 0x000000010505781a */ /* 0x000fe40000000200 */
[----:B------:R-:W-:Y:S02]  /*2190*/  LOP3.LUT R3, R3, 0x40, RZ, 0xc0, !PT ;  /* 0x0000004003037812 */ /* 0x000fe400078ec0ff */
[----:B------:R-:W-:Y:S01]  /*21a0*/  LOP3.LUT R5, R5, 0xc0, RZ, 0xc0, !PT ;  /* 0x000000c005057812 */ /* 0x000fe200078ec0ff */
[----:B------:R-:W0:Y:S01]  /*21b0*/  LDCU UR4, c[0x0][0x3b4] ;  /* 0x00007680ff0477ac */ /* 0x000e220008000800 */
[----:B------:R-:W-:-:S02]  /*21c0*/  LOP3.LUT R3, R3, 0x1c, R68, 0xf8, !PT ;  /* 0x0000001c03037812 */ /* 0x000fc400078ef844 */
[----:B------:R-:W-:Y:S01]  /*21d0*/  SHF.R.U32.HI R6, RZ, 0x5, R68 ;  /* 0x00000005ff067819 */ /* 0x000fe20000011644 */
[----:B------:R-:W1:Y:S01]  /*21e0*/  LDCU.128 UR12, c[0x0][0x390] ;  /* 0x00007200ff0c77ac */ /* 0x000e620008000c00 */
[----:B------:R-:W-:Y:S02]  /*21f0*/  LOP3.LUT R7, R5, 0x1c, R4, 0xf8, !PT ;  /* 0x0000001c05077812 */ /* 0x000fe400078ef804 */
[----:B------:R-:W-:Y:S02]  /*2200*/  LOP3.LUT R5, R2, 0x20, RZ, 0xc0, !PT ;  /* 0x0000002002057812 */ /* 0x000fe400078ec0ff */
[----:B------:R-:W-:Y:S02]  /*2210*/  LOP3.LUT R4, R3, 0x2, R2, 0xf8, !PT ;  /* 0x0000000203047812 */ /* 0x000fe400078ef802 */
[----:B------:R-:W-:Y:S01]  /*2220*/  SGXT.U32 R3, R6, 0x1 ;  /* 0x000000010603781a */ /* 0x000fe20000000000 */
[----:B------:R-:W-:Y:S01]  /*2230*/  VIADD R9, R5, UR5 ;  /* 0x0000000505097c36 */ /* 0x000fe20008000000 */
[----:B------:R-:W-:-:S02]  /*2240*/  F2FP.SATFINITE.E4M3.F32.PACK_AB_MERGE_C R20, R21, R20, RZ ;  /* 0x000000141514723e */ /* 0x000fc400048070ff */
[----:B------:R-:W-:Y:S02]  /*2250*/  F2FP.SATFINITE.E4M3.F32.PACK_AB_MERGE_C R22, R23, R22, RZ ;  /* 0x000000161716723e */ /* 0x000fe400048070ff */
[----:B------:R-:W-:Y:S02]  /*2260*/  LOP3.LUT R2, R68, 0x20, RZ, 0xc0, !PT ;  /* 0x0000002044027812 */ /* 0x000fe400078ec0ff */
[----:B------:R-:W-:Y:S02]  /*2270*/  LOP3.LUT R5, R4, R3, RZ, 0xfc, !PT ;  /* 0x0000000304057212 */ /* 0x000fe400078efcff */
[----:B------:R-:W-:Y:S02]  /*2280*/  LOP3.LUT R3, R20, 0xffff, RZ, 0xc0, !PT ;  /* 0x0000ffff14037812 */ /* 0x000fe400078ec0ff */
[----:B------:R-:W-:Y:S01]  /*2290*/  LOP3.LUT R4, R22, 0xffff, RZ, 0xc0, !PT ;  /* 0x0000ffff16047812 */ /* 0x000fe200078ec0ff */
[----:B------:R-:W-:Y:S01]  /*22a0*/  STS.U8 [R5+UR5], R20 ;  /* 0x0000001405007988 */ /* 0x000fe20008000005 */
[----:B------:R-:W-:-:S02]  /*22b0*/  LEA.HI R9, R2, R9, RZ, 0x1c ;  /* 0x0000000902097211 */ /* 0x000fc400078fe0ff */
[----:B------:R-:W-:Y:S02]  /*22c0*/  LOP3.LUT R2, R7, 0x40, R68, 0x78, !PT ;  /* 0x0000004007027812 */ /* 0x000fe400078e7844 */
[----:B------:R-:W-:Y:S02]  /*22d0*/  SHF.R.U32.HI R3, RZ, 0x8, R3 ;  /* 0x00000008ff037819 */ /* 0x000fe40000011603 */
[----:B------:R-:W-:Y:S01]  /*22e0*/  LOP3.LUT R7, R5, 0x40, RZ, 0x3c, !PT ;  /* 0x0000004005077812 */ /* 0x000fe200078e3cff */
[----:B------:R-:W-:Y:S01]  /*22f0*/  IMAD.IADD R9, R2, 0x1, R9 ;  /* 0x0000000102097824 */ /* 0x000fe200078e0209 */
[----:B------:R-:W-:Y:S01]  /*2300*/  SHF.R.U32.HI R4, RZ, 0x8, R4 ;  /* 0x00000008ff047819 */ /* 0x000fe20000011604 */
[----:B------:R0:W-:Y:S01]  /*2310*/  STS.U8 [R5+UR5+0x20], R3 ;  /* 0x0000200305007988 */ /* 0x0001e20008000005 */
[----:B------:R-:W-:Y:S02]  /*2320*/  SHF.R.U32.HI R11, RZ, 0x4, R68 ;  /* 0x00000004ff0b7819 */ /* 0x000fe40000011644 */
[----:B-1----:R-:W-:Y:S01]  /*2330*/  ISETP.GE.AND P0, PT, R0, UR14, PT ;  /* 0x0000000e00007c0c */ /* 0x002fe2000bf06270 */
[----:B------:R-:W-:Y:S01]  /*2340*/  STS.U8 [R7+UR5+0x80], R22 ;  /* 0x0000801607007988 */ /* 0x000fe20008000005 */
[----:B------:R-:W-:-:S03]  /*2350*/  SGXT.U32 R11, R11, 0x3 ;  /* 0x000000030b0b781a */ /* 0x000fc60000000000 */
[----:B------:R1:W-:Y:S01]  /*2360*/  STS.U8 [R7+UR5+0xa0], R4 ;  /* 0x0000a00407007988 */ /* 0x0003e20008000005 */
[----:B------:R-:W2:Y:S01]  /*2370*/  LDCU UR5, c[0x0][0x3b8] ;  /* 0x00007700ff0577ac */ /* 0x000ea20008000800 */
[----:B------:R-:W-:Y:S01]  /*2380*/  LOP3.LUT R2, R66, R11, RZ, 0xfc, !PT ;  /* 0x0000000b42027212 */ /* 0x000fe200078efcff */
[----:B0-----:R-:W-:Y:S01]  /*2390*/  IMAD R3, R0, UR4, RZ ;  /* 0x0000000400037c24 */ /* 0x001fe2000f8e02ff */
[----:B------:R-:W-:Y:S01]  /*23a0*/  BAR.SYNC.DEFER_BLOCKING 0x0 ;  /* 0x0000000000007b1d */ /* 0x000fe20000010000 */
[----:B------:R-:W-:Y:S02]  /*23b0*/  LOP3.LUT R66, R66, 0x8, R11, 0xfe, !PT ;  /* 0x0000000842427812 */ /* 0x000fe400078efe0b */
[----:B------:R-:W-:Y:S02]  /*23c0*/  ISETP.LT.AND P1, PT, R2, UR15, !P0 ;  /* 0x0000000f02007c0c */ /* 0x000fe4000c721270 */
[----:B------:R-:W-:Y:S02]  /*23d0*/  ISETP.LT.AND P0, PT, R66, UR15, !P0 ;  /* 0x0000000f42007c0c */ /* 0x000fe4000c701270 */
[----:B-1----:R-:W-:-:S04]  /*23e0*/  IADD3 R4, P2, PT, R3, UR12, RZ ;  /* 0x0000000c03047c10 */ /* 0x002fc8000ff5e0ff */
[----:B------:R-:W-:Y:S01]  /*23f0*/  LEA.HI.X.SX32 R6, R3, UR13, 0x1, P2 ;  /* 0x0000000d03067c11 */ /* 0x000fe200090f0eff */
[----:B--2---:R-:W-:Y:S02]  /*2400*/  IMAD R0, R2, UR5, RZ ;  /* 0x0000000502007c24 */ /* 0x004fe4000f8e02ff */
[----:B------:R-:W-:-:S03]  /*2410*/  IMAD R5, R66, UR5, RZ ;  /* 0x0000000542057c24 */ /* 0x000fc6000f8e02ff */
[CC--:B------:R-:W-:Y:S02]  /*2420*/  IADD3 R2, P2, PT, R0.reuse, R4.reuse, RZ ;  /* 0x0000000400027210 */ /* 0x0c0fe40007f5e0ff */
[C---:B------:R-:W-:Y:S01]  /*2430*/  IADD3 R4, P3, PT, R5.reuse, R4, RZ ;  /* 0x0000000405047210 */ /* 0x040fe20007f7e0ff */
[----:B------:R-:W0:Y:S01]  /*2440*/  LDS.U16 R9, [R9] ;  /* 0x0000000009097984 */ /* 0x000e220000000400 */
[-C--:B------:R-:W-:Y:S02]  /*2450*/  LEA.HI.X.SX32 R3, R0, R6.reuse, 0x1, P2 ;  /* 0x0000000600037211 */ /* 0x080fe400010f0eff */
[----:B------:R-:W-:Y:S02]  /*2460*/  LEA.HI.X.SX32 R5, R5, R6, 0x1, P3 ;  /* 0x0000000605057211 */ /* 0x000fe400018f0eff */
[----:B0-----:R-:W-:-:S05]  /*2470*/  PRMT R7, R9, 0x7770, RZ ;  /* 0x0000777009077816 */ /* 0x001fca00000000ff */
[----:B------:R0:W-:Y:S01]  /*2480*/  @P1 STG.E.U8 desc[UR8][R2.64], R7 ;  /* 0x0000000702001986 */ /* 0x0001e2000c101108 */
[----:B------:R-:W-:Y:S05]  /*2490*/  @!P0 EXIT ;  /* 0x000000000000894d */ /* 0x000fea0003800000 */
[----:B------:R-:W-:-:S05]  /*24a0*/  PRMT R9, R9, 0x7771, RZ ;  /* 0x0000777109097816 */ /* 0x000fca00000000ff */
[----:B------:R-:W-:Y:S01]  /*24b0*/  STG.E.U8 desc[UR8][R4.64], R9 ;  /* 0x0000000904007986 */ /* 0x000fe2000c101108 */
[----:B------:R-:W-:Y:S05]  /*24c0*/  EXIT ;  /* 0x000000000000794d */ /* 0x000fea0003800000 */
.L_x_2:
[----:B------:R-:W-:-:S00]  /*24d0*/  BRA `(.L_x_2) ;  /* 0xfffffffc00fc7947 */ /* 0x000fc0000383ffff */
[----:B------:R-:W-:-:S00]  /*24e0*/  NOP ;  /* 0x0000000000007918 */ /* 0x000fc00000000000 */
        /* <DEDUP_REMOVED lines=9> */
.L_x_3:


//--------------------- .nv.shared.matmul_kernel  --------------------------
	.section	.nv.shared.matmul_kernel,"aw",@nobits
	.sectionflags	@""
	.align	16
	.zero		1024


//--------------------- .nv.shared.reserved.0     --------------------------
	.section	.nv.shared.reserved.0,"aw",@nobits
	.weak		__nv_reservedSMEM_offset_0_alias
	.size		__nv_reservedSMEM_offset_0_alias, 0, 64
	.other		__nv_reservedSMEM_offset_0_alias,@"STO_CUDA_RESERVED_SHARED STV_DEFAULT"
__nv_reservedSMEM_offset_0_alias:
	.zero		0
	.zero		64


//--------------------- .nv.constant0.matmul_kernel --------------------------
	.section	.nv.constant0.matmul_kernel,"a",@progbits
	.sectionflags	@""
	.align	4
.nv.constant0.matmul_kernel:
	.zero		976


//--------------------- SYMBOLS --------------------------

	.type		.nv.reservedSmem.offset0,@object
	.size		.nv.reservedSmem.offset0,0x4
	.type		.nv.reservedSmem.cap,@object
	.size		.nv.reservedSmem.cap,0x4
